	.target	sm_90a

	.elftype	@"ET_EXEC"


//--------------------- .note.nv.tkinfo           --------------------------
	.section	.note.nv.tkinfo,"",@"SHT_NOTE"
	.sectionflags	@"SHF_NOTE_NV_TKINFO"
	.tkinfo
        /*0018*/ 	.word	0x00000002
        /*0030*/ 	.string	""
        /*0030*/ 	.string	"ptxas"
        /*0030*/ 	.string	"Cuda compilation tools, release 13.0, V13.0.88"
        /*0030*/ 	.string	"Build cuda_13.0.r13.0/compiler.36424714_0"
        /*0030*/ 	.string	"-arch sm_90a -m 64 "



//--------------------- .note.nv.cuinfo           --------------------------
	.section	.note.nv.cuinfo,"",@"SHT_NOTE"
	.sectionflags	@"SHF_NOTE_NV_CUINFO"
        /*0018*/ 	.short	0x0002
        /*001a*/ 	.short	0x005a
        /*001c*/ 	.short	0x0082
	.zero		2


//--------------------- .nv.info                  --------------------------
	.section	.nv.info,"",@"SHT_CUDA_INFO"
	.align	4


	//----- nvinfo : EIATTR_REGCOUNT
	.align		4
        /*0000*/ 	.byte	0x04, 0x2f
        /*0002*/ 	.short	(.L_15 - .L_14)
	.align		4
.L_14:
        /*0004*/ 	.word	index@(_ZN7cutlass13device_kernelINS_4gemm6kernel13GemmUniversalIN4cute5tupleIJiiiiEEENS1_10collective13CollectiveMmaINS1_34MainloopSm90TmaGmmaWarpSpecializedILi2ENS5_IJNS4_1CILi1EEESB_SB_EEENS1_35KernelTmaWarpSpecializedCooperativeEEENS5_IJNSA_ILi256EEENSA_ILi64EEESG_EEEfNS5_IJlSB_lEEEfSI_NS4_8TiledMMAINS4_8MMA_AtomIJNS4_4SM904GMMA29MMA_64x64x8_F32TF32TF32_SS_TNILNSM_7ScaleInE1ELSO_1EEEEEENS4_6LayoutINS5_IJNSA_ILi2EEESB_SB_EEENS5_IJSB_NSA_ILi0EEESU_EEEEENS5_IJNS4_10UnderscoreESX_SX_EEEEENS4_13SM90_TMA_LOADENS4_14ComposedLayoutINS4_7SwizzleILi3ELi4ELi3EEENS4_18smem_ptr_flag_bitsILi32EEENSR_INS5_IJNSA_ILi8EEENSA_ILi32EEEEEENS5_IJS17_SB_EEEEEEEvNS4_8identityES10_S1B_vS1C_EENS_8epilogue10collective6detail29Sm90TmaWarpSpecializedAdapterINS1F_15DefaultEpilogueIfSI_SI_NS1E_6thread17LinearCombinationIfLi1EffLNS1J_9ScaleType4KindE0ELNS_15FloatRoundStyleE2EfEENS1_15EpilogueDefaultEEEEEvvEEEEvNT_6ParamsE)
        /*0008*/ 	.word	0x000000a8


	//----- nvinfo : EIATTR_FRAME_SIZE
	.align		4
.L_15:
        /*000c*/ 	.byte	0x04, 0x11
        /*000e*/ 	.short	(.L_17 - .L_16)
	.align		4
.L_16:
        /*0010*/ 	.word	index@(_ZN7cutlass13device_kernelINS_4gemm6kernel13GemmUniversalIN4cute5tupleIJiiiiEEENS1_10collective13CollectiveMmaINS1_34MainloopSm90TmaGmmaWarpSpecializedILi2ENS5_IJNS4_1CILi1EEESB_SB_EEENS1_35KernelTmaWarpSpecializedCooperativeEEENS5_IJNSA_ILi256EEENSA_ILi64EEESG_EEEfNS5_IJlSB_lEEEfSI_NS4_8TiledMMAINS4_8MMA_AtomIJNS4_4SM904GMMA29MMA_64x64x8_F32TF32TF32_SS_TNILNSM_7ScaleInE1ELSO_1EEEEEENS4_6LayoutINS5_IJNSA_ILi2EEESB_SB_EEENS5_IJSB_NSA_ILi0EEESU_EEEEENS5_IJNS4_10UnderscoreESX_SX_EEEEENS4_13SM90_TMA_LOADENS4_14ComposedLayoutINS4_7SwizzleILi3ELi4ELi3EEENS4_18smem_ptr_flag_bitsILi32EEENSR_INS5_IJNSA_ILi8EEENSA_ILi32EEEEEENS5_IJS17_SB_EEEEEEEvNS4_8identityES10_S1B_vS1C_EENS_8epilogue10collective6detail29Sm90TmaWarpSpecializedAdapterINS1F_15DefaultEpilogueIfSI_SI_NS1E_6thread17LinearCombinationIfLi1EffLNS1J_9ScaleType4KindE0ELNS_15FloatRoundStyleE2EfEENS1_15EpilogueDefaultEEEEEvvEEEEvNT_6ParamsE)
        /*0014*/ 	.word	0x00000000


	//----- nvinfo : EIATTR_MIN_STACK_SIZE
	.align		4
.L_17:
        /*0018*/ 	.byte	0x04, 0x12
        /*001a*/ 	.short	(.L_19 - .L_18)
	.align		4
.L_18:
        /*001c*/ 	.word	index@(_ZN7cutlass13device_kernelINS_4gemm6kernel13GemmUniversalIN4cute5tupleIJiiiiEEENS1_10collective13CollectiveMmaINS1_34MainloopSm90TmaGmmaWarpSpecializedILi2ENS5_IJNS4_1CILi1EEESB_SB_EEENS1_35KernelTmaWarpSpecializedCooperativeEEENS5_IJNSA_ILi256EEENSA_ILi64EEESG_EEEfNS5_IJlSB_lEEEfSI_NS4_8TiledMMAINS4_8MMA_AtomIJNS4_4SM904GMMA29MMA_64x64x8_F32TF32TF32_SS_TNILNSM_7ScaleInE1ELSO_1EEEEEENS4_6LayoutINS5_IJNSA_ILi2EEESB_SB_EEENS5_IJSB_NSA_ILi0EEESU_EEEEENS5_IJNS4_10UnderscoreESX_SX_EEEEENS4_13SM90_TMA_LOADENS4_14ComposedLayoutINS4_7SwizzleILi3ELi4ELi3EEENS4_18smem_ptr_flag_bitsILi32EEENSR_INS5_IJNSA_ILi8EEENSA_ILi32EEEEEENS5_IJS17_SB_EEEEEEEvNS4_8identityES10_S1B_vS1C_EENS_8epilogue10collective6detail29Sm90TmaWarpSpecializedAdapterINS1F_15DefaultEpilogueIfSI_SI_NS1E_6thread17LinearCombinationIfLi1EffLNS1J_9ScaleType4KindE0ELNS_15FloatRoundStyleE2EfEENS1_15EpilogueDefaultEEEEEvvEEEEvNT_6ParamsE)
        /*0020*/ 	.word	0x00000000
.L_19:


//--------------------- .nv.compat                --------------------------
	.section	.nv.compat,"",@"SHT_CUDA_COMPAT_INFO"
	.align	4
        /*0000*/ 	.byte	0x02, 0x09, 0x01, 0x00, 0x02, 0x02, 0x04, 0x00, 0x02, 0x05, 0x05, 0x00, 0x03, 0x07, 0x01, 0x01
        /*0010*/ 	.byte	0x02, 0x03, 0x01, 0x00, 0x02, 0x06, 0x01, 0x00, 0x04, 0x0b, 0x08, 0x00, 0x00, 0x00, 0x00, 0x00
        /*0020*/ 	.byte	0x00, 0x00, 0x00, 0x00


//--------------------- .nv.info._ZN7cutlass13device_kernelINS_4gemm6kernel13GemmUniversalIN4cute5tupleIJiiiiEEENS1_10collective13CollectiveMmaINS1_34MainloopSm90TmaGmmaWarpSpecializedILi2ENS5_IJNS4_1CILi1EEESB_SB_EEENS1_35KernelTmaWarpSpecializedCooperativeEEENS5_IJNSA_ILi256EEENSA_ILi64EEESG_EEEfNS5_IJlSB_lEEEfSI_NS4_8TiledMMAINS4_8MMA_AtomIJNS4_4SM904GMMA29MMA_64x64x8_F32TF32TF32_SS_TNILNSM_7ScaleInE1ELSO_1EEEEEENS4_6LayoutINS5_IJNSA_ILi2EEESB_SB_EEENS5_IJSB_NSA_ILi0EEESU_EEEEENS5_IJNS4_10UnderscoreESX_SX_EEEEENS4_13SM90_TMA_LOADENS4_14ComposedLayoutINS4_7SwizzleILi3ELi4ELi3EEENS4_18smem_ptr_flag_bitsILi32EEENSR_INS5_IJNSA_ILi8EEENSA_ILi32EEEEEENS5_IJS17_SB_EEEEEEEvNS4_8identityES10_S1B_vS1C_EENS_8epilogue10collective6detail29Sm90TmaWarpSpecializedAdapterINS1F_15DefaultEpilogueIfSI_SI_NS1E_6thread17LinearCombinationIfLi1EffLNS1J_9ScaleType4KindE0ELNS_15FloatRoundStyleE2EfEENS1_15EpilogueDefaultEEEEEvvEEEEvNT_6ParamsE --------------------------
	.section	.nv.info._ZN7cutlass13device_kernelINS_4gemm6kernel13GemmUniversalIN4cute5tupleIJiiiiEEENS1_10collective13CollectiveMmaINS1_34MainloopSm90TmaGmmaWarpSpecializedILi2ENS5_IJNS4_1CILi1EEESB_SB_EEENS1_35KernelTmaWarpSpecializedCooperativeEEENS5_IJNSA_ILi256EEENSA_ILi64EEESG_EEEfNS5_IJlSB_lEEEfSI_NS4_8TiledMMAINS4_8MMA_AtomIJNS4_4SM904GMMA29MMA_64x64x8_F32TF32TF32_SS_TNILNSM_7ScaleInE1ELSO_1EEEEEENS4_6LayoutINS5_IJNSA_ILi2EEESB_SB_EEENS5_IJSB_NSA_ILi0EEESU_EEEEENS5_IJNS4_10UnderscoreESX_SX_EEEEENS4_13SM90_TMA_LOADENS4_14ComposedLayoutINS4_7SwizzleILi3ELi4ELi3EEENS4_18smem_ptr_flag_bitsILi32EEENSR_INS5_IJNSA_ILi8EEENSA_ILi32EEEEEENS5_IJS17_SB_EEEEEEEvNS4_8identityES10_S1B_vS1C_EENS_8epilogue10collective6detail29Sm90TmaWarpSpecializedAdapterINS1F_15DefaultEpilogueIfSI_SI_NS1E_6thread17LinearCombinationIfLi1EffLNS1J_9ScaleType4KindE0ELNS_15FloatRoundStyleE2EfEENS1_15EpilogueDefaultEEEEEvvEEEEvNT_6ParamsE,"",@"SHT_CUDA_INFO"
	.sectionflags	@""
	.align	4


	//----- nvinfo : EIATTR_CUDA_API_VERSION
	.align		4
        /*0000*/ 	.byte	0x04, 0x37
        /*0002*/ 	.short	(.L_21 - .L_20)
.L_20:
        /*0004*/ 	.word	0x00000082


	//----- nvinfo : EIATTR_KPARAM_INFO
	.align		4
.L_21:
        /*0008*/ 	.byte	0x04, 0x17
        /*000a*/ 	.short	(.L_23 - .L_22)
.L_22:
        /*000c*/ 	.word	0x00000000
        /*0010*/ 	.short	0x0000
        /*0012*/ 	.short	0x0070
        /*0014*/ 	.byte	0x00, 0xf0, 0x01, 0x10


	//----- nvinfo : EIATTR_SPARSE_MMA_MASK
	.align		4
.L_23:
        /*0018*/ 	.byte	0x03, 0x50
        /*001a*/ 	.short	0x0000


	//----- nvinfo : EIATTR_MAXREG_COUNT
	.align		4
        /*001c*/ 	.byte	0x03, 0x1b
        /*001e*/ 	.short	0x00a8


	//----- nvinfo : EIATTR_NUM_BARRIERS
	.align		4
        /*0020*/ 	.byte	0x02, 0x4c
        /*0022*/ 	.byte	0x01
	.zero		1


	//----- nvinfo : EIATTR_EXTERNS
	.align		4
        /*0024*/ 	.byte	0x04, 0x0f
        /*0026*/ 	.short	(.L_25 - .L_24)


	//   ....[0]....
	.align		4
.L_24:
        /*0028*/ 	.word	index@(__assertfail)


	//----- nvinfo : EIATTR_MERCURY_ISA_VERSION
	.align		4
.L_25:
        /*002c*/ 	.byte	0x03, 0x5f
        /*002e*/ 	.short	0x0101


	//----- nvinfo : EIATTR_INT_WARP_WIDE_INSTR_OFFSETS
	.align		4
        /*0030*/ 	.byte	0x04, 0x31
        /*0032*/ 	.short	(.L_27 - .L_26)


	//   ....[0]....
.L_26:
        /*0034*/ 	.word	0x00000370


	//   ....[1]....
        /*0038*/ 	.word	0x00000380


	//   ....[2]....
        /*003c*/ 	.word	0x000004b0


	//----- nvinfo : EIATTR_COOP_GROUP_MASK_REGIDS
	.align		4
.L_27:
        /*0040*/ 	.byte	0x04, 0x29
        /*0042*/ 	.short	(.L_29 - .L_28)


	//   ....[0]....
.L_28:
        /*0044*/ 	.word	0xffffffff


	//   ....[1]....
        /*0048*/ 	.word	0xffffffff


	//   ....[2]....
        /*004c*/ 	.word	0xffffffff


	//   ....[3]....
        /*0050*/ 	.word	0xffffffff


	//   ....[4]....
        /*0054*/ 	.word	0xffffffff


	//----- nvinfo : EIATTR_COOP_GROUP_INSTR_OFFSETS
	.align		4
.L_29:
        /*0058*/ 	.byte	0x04, 0x28
        /*005a*/ 	.short	(.L_31 - .L_30)


	//   ....[0]....
.L_30:
        /*005c*/ 	.word	0x00000060


	//   ....[1]....
        /*0060*/ 	.word	0x00000070


	//   ....[2]....
        /*0064*/ 	.word	0x00000130


	//   ....[3]....
        /*0068*/ 	.word	0x00000280


	//   ....[4]....
        /*006c*/ 	.word	0x000011c0


	//----- nvinfo : EIATTR_REG_RECONFIG
	.align		4
.L_31:
        /*0070*/ 	.byte	0x01, 0x54
	.zero		2


	//----- nvinfo : EIATTR_SYSCALL_OFFSETS
	.align		4
        /*0074*/ 	.byte	0x04, 0x46
        /*0076*/ 	.short	(.L_33 - .L_32)


	//   ....[0]....
.L_32:
        /*0078*/ 	.word	0x000013b0


	//----- nvinfo : EIATTR_MBARRIER_INSTR_OFFSETS
	.align		4
.L_33:
        /*007c*/ 	.byte	0x04, 0x39
        /*007e*/ 	.short	(.L_35 - .L_34)


	//   ....[0]....
.L_34:
        /*0080*/ 	.word	0x00000230
        /*0084*/ 	.word	0x000000ff
        /*0088*/ 	.word	0x00000000
        /*008c*/ 	.short	0x0100
        /*008e*/ 	.byte	0x08
	.zero		1


	//   ....[1]....
        /*0090*/ 	.word	0x00000240
        /*0094*/ 	.word	0x000000ff
        /*0098*/ 	.word	0x00000010
        /*009c*/ 	.short	0x0100
        /*009e*/ 	.byte	0x08
	.zero		1


	//   ....[2]....
        /*00a0*/ 	.word	0x00000250
        /*00a4*/ 	.word	0x000000ff
        /*00a8*/ 	.word	0x00000008
        /*00ac*/ 	.short	0x0100
        /*00ae*/ 	.byte	0x08
	.zero		1


	//   ....[3]....
        /*00b0*/ 	.word	0x00000260
        /*00b4*/ 	.word	0x000000ff
        /*00b8*/ 	.word	0x00000018
        /*00bc*/ 	.short	0x0100
        /*00be*/ 	.byte	0x08
	.zero		1


	//   ....[4]....
        /*00c0*/ 	.word	0x00000530
        /*00c4*/ 	.word	0x000000ff
        /*00c8*/ 	.word	0x00000030
        /*00cc*/ 	.short	0x0100
        /*00ce*/ 	.byte	0x08
	.zero		1


	//   ....[5]....
        /*00d0*/ 	.word	0x00000590
        /*00d4*/ 	.word	0x000000ff
        /*00d8*/ 	.word	0x00000038
        /*00dc*/ 	.short	0x0100
        /*00de*/ 	.byte	0x08
	.zero		1


	//   ....[6]....
        /*00e0*/ 	.word	0x00001430
        /*00e4*/ 	.word	0x00000003
        /*00e8*/ 	.word	0x00000000
        /*00ec*/ 	.short	0x010a
        /*00ee*/ 	.byte	0x3f
	.zero		1


	//   ....[7]....
        /*00f0*/ 	.word	0x00001490
        /*00f4*/ 	.word	0x00000003
        /*00f8*/ 	.word	0x00000000
        /*00fc*/ 	.short	0x010a
        /*00fe*/ 	.byte	0x3f
	.zero		1


	//   ....[8]....
        /*0100*/ 	.word	0x00001cc0
        /*0104*/ 	.word	0x000000ff
        /*0108*/ 	.word	0x00000000
        /*010c*/ 	.short	0x010a
        /*010e*/ 	.byte	0x04
	.zero		1


	//   ....[9]....
        /*0110*/ 	.word	0x00001d00
        /*0114*/ 	.word	0x000000ff
        /*0118*/ 	.word	0x00000000
        /*011c*/ 	.short	0x010a
        /*011e*/ 	.byte	0x04
	.zero		1


	//   ....[10]....
        /*0120*/ 	.word	0x00002420
        /*0124*/ 	.word	0x000000ff
        /*0128*/ 	.word	0x00000000
        /*012c*/ 	.short	0x0101
        /*012e*/ 	.byte	0x0a
	.zero		1


	//   ....[11]....
        /*0130*/ 	.word	0x000025e0
        /*0134*/ 	.word	0x000000ff
        /*0138*/ 	.word	0x00000000
        /*013c*/ 	.short	0x0101
        /*013e*/ 	.byte	0x04
	.zero		1


	//   ....[12]....
        /*0140*/ 	.word	0x000073b0
        /*0144*/ 	.word	0x0000000e
        /*0148*/ 	.word	0x00000010
        /*014c*/ 	.short	0x010a
        /*014e*/ 	.byte	0x3f
	.zero		1


	//   ....[13]....
        /*0150*/ 	.word	0x00007830
        /*0154*/ 	.word	0x00000005
        /*0158*/ 	.word	0x00000038
        /*015c*/ 	.short	0x0101
        /*015e*/ 	.byte	0x3f
	.zero		1


	//   ....[14]....
        /*0160*/ 	.word	0x00007f40
        /*0164*/ 	.word	0x00000007
        /*0168*/ 	.word	0x00000000
        /*016c*/ 	.short	0x010a
        /*016e*/ 	.byte	0x3f
	.zero		1


	//   ....[15]....
        /*0170*/ 	.word	0x00007fc0
        /*0174*/ 	.word	0x00000003
        /*0178*/ 	.word	0x00000000
        /*017c*/ 	.short	0x010a
        /*017e*/ 	.byte	0x3f
	.zero		1


	//   ....[16]....
        /*0180*/ 	.word	0x00008020
        /*0184*/ 	.word	0x00000003
        /*0188*/ 	.word	0x00000000
        /*018c*/ 	.short	0x010a
        /*018e*/ 	.byte	0x3f
	.zero		1


	//   ....[17]....
        /*0190*/ 	.word	0x00008080
        /*0194*/ 	.word	0x00000004
        /*0198*/ 	.word	0x00000000
        /*019c*/ 	.short	0x010a
        /*019e*/ 	.byte	0x3f
	.zero		1


	//   ....[18]....
        /*01a0*/ 	.word	0x00008150
        /*01a4*/ 	.word	0x0000000e
        /*01a8*/ 	.word	0x00000010
        /*01ac*/ 	.short	0x010a
        /*01ae*/ 	.byte	0x3f
	.zero		1


	//   ....[19]....
        /*01b0*/ 	.word	0x00008220
        /*01b4*/ 	.word	0x00000007
        /*01b8*/ 	.word	0x00000000
        /*01bc*/ 	.short	0x010a
        /*01be*/ 	.byte	0x3f
	.zero		1


	//----- nvinfo : EIATTR_NUM_MBARRIERS
	.align		4
.L_35:
        /*01c0*/ 	.byte	0x03, 0x38
        /*01c2*/ 	.short	0x0006


	//----- nvinfo : EIATTR_EXIT_INSTR_OFFSETS
	.align		4
        /*01c4*/ 	.byte	0x04, 0x1c
        /*01c6*/ 	.short	(.L_37 - .L_36)


	//   ....[0]....
.L_36:
        /*01c8*/ 	.word	0x00000630


	//   ....[1]....
        /*01cc*/ 	.word	0x00000f00


	//   ....[2]....
        /*01d0*/ 	.word	0x00006a90


	//   ....[3]....
        /*01d4*/ 	.word	0x000070c0


	//   ....[4]....
        /*01d8*/ 	.word	0x00008010


	//----- nvinfo : EIATTR_MAX_THREADS
	.align		4
.L_37:
        /*01dc*/ 	.byte	0x04, 0x05
        /*01de*/ 	.short	(.L_39 - .L_38)
.L_38:
        /*01e0*/ 	.word	0x00000180
        /*01e4*/ 	.word	0x00000001
        /*01e8*/ 	.word	0x00000001


	//----- nvinfo : EIATTR_CRS_STACK_SIZE
	.align		4
.L_39:
        /*01ec*/ 	.byte	0x04, 0x1e
        /*01ee*/ 	.short	(.L_41 - .L_40)
.L_40:
        /*01f0*/ 	.word	0x00000000


	//----- nvinfo : EIATTR_CBANK_PARAM_SIZE
	.align		4
.L_41:
        /*01f4*/ 	.byte	0x03, 0x19
        /*01f6*/ 	.short	0x0470


	//----- nvinfo : EIATTR_PARAM_CBANK
	.align		4
        /*01f8*/ 	.byte	0x04, 0x0a
        /*01fa*/ 	.short	(.L_43 - .L_42)
	.align		4
.L_42:
        /*01fc*/ 	.word	index@(.nv.constant0._ZN7cutlass13device_kernelINS_4gemm6kernel13GemmUniversalIN4cute5tupleIJiiiiEEENS1_10collective13CollectiveMmaINS1_34MainloopSm90TmaGmmaWarpSpecializedILi2ENS5_IJNS4_1CILi1EEESB_SB_EEENS1_35KernelTmaWarpSpecializedCooperativeEEENS5_IJNSA_ILi256EEENSA_ILi64EEESG_EEEfNS5_IJlSB_lEEEfSI_NS4_8TiledMMAINS4_8MMA_AtomIJNS4_4SM904GMMA29MMA_64x64x8_F32TF32TF32_SS_TNILNSM_7ScaleInE1ELSO_1EEEEEENS4_6LayoutINS5_IJNSA_ILi2EEESB_SB_EEENS5_IJSB_NSA_ILi0EEESU_EEEEENS5_IJNS4_10UnderscoreESX_SX_EEEEENS4_13SM90_TMA_LOADENS4_14ComposedLayoutINS4_7SwizzleILi3ELi4ELi3EEENS4_18smem_ptr_flag_bitsILi32EEENSR_INS5_IJNSA_ILi8EEENSA_ILi32EEEEEENS5_IJS17_SB_EEEEEEEvNS4_8identityES10_S1B_vS1C_EENS_8epilogue10collective6detail29Sm90TmaWarpSpecializedAdapterINS1F_15DefaultEpilogueIfSI_SI_NS1E_6thread17LinearCombinationIfLi1EffLNS1J_9ScaleType4KindE0ELNS_15FloatRoundStyleE2EfEENS1_15EpilogueDefaultEEEEEvvEEEEvNT_6ParamsE)
        /*0200*/ 	.short	0x0210
        /*0202*/ 	.short	0x0470


	//----- nvinfo : EIATTR_SW_WAR
	.align		4
.L_43:
        /*0204*/ 	.byte	0x04, 0x36
        /*0206*/ 	.short	(.L_45 - .L_44)
.L_44:
        /*0208*/ 	.word	0x00000008
.L_45:


//--------------------- .nv.callgraph             --------------------------
	.section	.nv.callgraph,"",@"SHT_CUDA_CALLGRAPH"
	.align	4
	.sectionentsize	8
	.align		4
        /*0000*/ 	.word	0x00000000
	.align		4
        /*0004*/ 	.word	0xffffffff
	.align		4
        /*0008*/ 	.word	index@(_ZN7cutlass13device_kernelINS_4gemm6kernel13GemmUniversalIN4cute5tupleIJiiiiEEENS1_10collective13CollectiveMmaINS1_34MainloopSm90TmaGmmaWarpSpecializedILi2ENS5_IJNS4_1CILi1EEESB_SB_EEENS1_35KernelTmaWarpSpecializedCooperativeEEENS5_IJNSA_ILi256EEENSA_ILi64EEESG_EEEfNS5_IJlSB_lEEEfSI_NS4_8TiledMMAINS4_8MMA_AtomIJNS4_4SM904GMMA29MMA_64x64x8_F32TF32TF32_SS_TNILNSM_7ScaleInE1ELSO_1EEEEEENS4_6LayoutINS5_IJNSA_ILi2EEESB_SB_EEENS5_IJSB_NSA_ILi0EEESU_EEEEENS5_IJNS4_10UnderscoreESX_SX_EEEEENS4_13SM90_TMA_LOADENS4_14ComposedLayoutINS4_7SwizzleILi3ELi4ELi3EEENS4_18smem_ptr_flag_bitsILi32EEENSR_INS5_IJNSA_ILi8EEENSA_ILi32EEEEEENS5_IJS17_SB_EEEEEEEvNS4_8identityES10_S1B_vS1C_EENS_8epilogue10collective6detail29Sm90TmaWarpSpecializedAdapterINS1F_15DefaultEpilogueIfSI_SI_NS1E_6thread17LinearCombinationIfLi1EffLNS1J_9ScaleType4KindE0ELNS_15FloatRoundStyleE2EfEENS1_15EpilogueDefaultEEEEEvvEEEEvNT_6ParamsE)
	.align		4
        /*000c*/ 	.word	index@(__assertfail)
	.align		4
        /*0010*/ 	.word	0x00000000
	.align		4
        /*0014*/ 	.word	0xfffffffe
	.align		4
        /*0018*/ 	.word	0x00000000
	.align		4
        /*001c*/ 	.word	0xfffffffd
	.align		4
        /*0020*/ 	.word	0x00000000
	.align		4
        /*0024*/ 	.word	0xfffffffc


//--------------------- .nv.constant4             --------------------------
	.section	.nv.constant4,"a",@progbits
	.align	8
	.align		8
.nv.constant4:
        /*0000*/ 	.dword	__assertfail
	.align		8
        /*0008*/ 	.dword	__unnamed_1
	.align		8
        /*0010*/ 	.dword	_ZN40_INTERNAL_19f5e496_4_k_cu_1b40fe03_284514cuda3std3__45__cpo5beginE
	.align		8
        /*0018*/ 	.dword	_ZN40_INTERNAL_19f5e496_4_k_cu_1b40fe03_284514cuda3std3__45__cpo3endE
	.align		8
        /*0020*/ 	.dword	_ZN40_INTERNAL_19f5e496_4_k_cu_1b40fe03_284514cuda3std3__45__cpo6cbeginE
	.align		8
        /*0028*/ 	.dword	_ZN40_INTERNAL_19f5e496_4_k_cu_1b40fe03_284514cuda3std3__45__cpo4cendE
	.align		8
        /*0030*/ 	.dword	_ZN40_INTERNAL_19f5e496_4_k_cu_1b40fe03_284514cuda3std3__442_GLOBAL__N__19f5e496_4_k_cu_1b40fe03_284516ignoreE
	.align		8
        /*0038*/ 	.dword	_ZN40_INTERNAL_19f5e496_4_k_cu_1b40fe03_284514cuda3std3__419piecewise_constructE
	.align		8
        /*0040*/ 	.dword	_ZN40_INTERNAL_19f5e496_4_k_cu_1b40fe03_284514cuda3std3__48in_placeE
	.align		8
        /*0048*/ 	.dword	_ZN40_INTERNAL_19f5e496_4_k_cu_1b40fe03_284514cuda3std6ranges3__45__cpo4swapE
	.align		8
        /*0050*/ 	.dword	_ZN40_INTERNAL_19f5e496_4_k_cu_1b40fe03_284514cuda3std6ranges3__45__cpo9iter_moveE
	.align		8
        /*0058*/ 	.dword	_ZN40_INTERNAL_19f5e496_4_k_cu_1b40fe03_284514cute7productE
	.align		8
        /*0060*/ 	.dword	_ZN40_INTERNAL_19f5e496_4_k_cu_1b40fe03_284514cute1_E
	.align		8
        /*0068*/ 	.dword	$str$22
	.align		8
        /*0070*/ 	.dword	$str$23


//--------------------- .text._ZN7cutlass13device_kernelINS_4gemm6kernel13GemmUniversalIN4cute5tupleIJiiiiEEENS1_10collective13CollectiveMmaINS1_34MainloopSm90TmaGmmaWarpSpecializedILi2ENS5_IJNS4_1CILi1EEESB_SB_EEENS1_35KernelTmaWarpSpecializedCooperativeEEENS5_IJNSA_ILi256EEENSA_ILi64EEESG_EEEfNS5_IJlSB_lEEEfSI_NS4_8TiledMMAINS4_8MMA_AtomIJNS4_4SM904GMMA29MMA_64x64x8_F32TF32TF32_SS_TNILNSM_7ScaleInE1ELSO_1EEEEEENS4_6LayoutINS5_IJNSA_ILi2EEESB_SB_EEENS5_IJSB_NSA_ILi0EEESU_EEEEENS5_IJNS4_10UnderscoreESX_SX_EEEEENS4_13SM90_TMA_LOADENS4_14ComposedLayoutINS4_7SwizzleILi3ELi4ELi3EEENS4_18smem_ptr_flag_bitsILi32EEENSR_INS5_IJNSA_ILi8EEENSA_ILi32EEEEEENS5_IJS17_SB_EEEEEEEvNS4_8identityES10_S1B_vS1C_EENS_8epilogue10collective6detail29Sm90TmaWarpSpecializedAdapterINS1F_15DefaultEpilogueIfSI_SI_NS1E_6thread17LinearCombinationIfLi1EffLNS1J_9ScaleType4KindE0ELNS_15FloatRoundStyleE2EfEENS1_15EpilogueDefaultEEEEEvvEEEEvNT_6ParamsE --------------------------
	.section	.text._ZN7cutlass13device_kernelINS_4gemm6kernel13GemmUniversalIN4cute5tupleIJiiiiEEENS1_10collective13CollectiveMmaINS1_34MainloopSm90TmaGmmaWarpSpecializedILi2ENS5_IJNS4_1CILi1EEESB_SB_EEENS1_35KernelTmaWarpSpecializedCooperativeEEENS5_IJNSA_ILi256EEENSA_ILi64EEESG_EEEfNS5_IJlSB_lEEEfSI_NS4_8TiledMMAINS4_8MMA_AtomIJNS4_4SM904GMMA29MMA_64x64x8_F32TF32TF32_SS_TNILNSM_7ScaleInE1ELSO_1EEEEEENS4_6LayoutINS5_IJNSA_ILi2EEESB_SB_EEENS5_IJSB_NSA_ILi0EEESU_EEEEENS5_IJNS4_10UnderscoreESX_SX_EEEEENS4_13SM90_TMA_LOADENS4_14ComposedLayoutINS4_7SwizzleILi3ELi4ELi3EEENS4_18smem_ptr_flag_bitsILi32EEENSR_INS5_IJNSA_ILi8EEENSA_ILi32EEEEEENS5_IJS17_SB_EEEEEEEvNS4_8identityES10_S1B_vS1C_EENS_8epilogue10collective6detail29Sm90TmaWarpSpecializedAdapterINS1F_15DefaultEpilogueIfSI_SI_NS1E_6thread17LinearCombinationIfLi1EffLNS1J_9ScaleType4KindE0ELNS_15FloatRoundStyleE2EfEENS1_15EpilogueDefaultEEEEEvvEEEEvNT_6ParamsE,"ax",@progbits
	.align	128
.text._ZN7cutlass13device_kernelINS_4gemm6kernel13GemmUniversalIN4cute5tupleIJiiiiEEENS1_10collective13CollectiveMmaINS1_34MainloopSm90TmaGmmaWarpSpecializedILi2ENS5_IJNS4_1CILi1EEESB_SB_EEENS1_35KernelTmaWarpSpecializedCooperativeEEENS5_IJNSA_ILi256EEENSA_ILi64EEESG_EEEfNS5_IJlSB_lEEEfSI_NS4_8TiledMMAINS4_8MMA_AtomIJNS4_4SM904GMMA29MMA_64x64x8_F32TF32TF32_SS_TNILNSM_7ScaleInE1ELSO_1EEEEEENS4_6LayoutINS5_IJNSA_ILi2EEESB_SB_EEENS5_IJSB_NSA_ILi0EEESU_EEEEENS5_IJNS4_10UnderscoreESX_SX_EEEEENS4_13SM90_TMA_LOADENS4_14ComposedLayoutINS4_7SwizzleILi3ELi4ELi3EEENS4_18smem_ptr_flag_bitsILi32EEENSR_INS5_IJNSA_ILi8EEENSA_ILi32EEEEEENS5_IJS17_SB_EEEEEEEvNS4_8identityES10_S1B_vS1C_EENS_8epilogue10collective6detail29Sm90TmaWarpSpecializedAdapterINS1F_15DefaultEpilogueIfSI_SI_NS1E_6thread17LinearCombinationIfLi1EffLNS1J_9ScaleType4KindE0ELNS_15FloatRoundStyleE2EfEENS1_15EpilogueDefaultEEEEEvvEEEEvNT_6ParamsE:
        .type           _ZN7cutlass13device_kernelINS_4gemm6kernel13GemmUniversalIN4cute5tupleIJiiiiEEENS1_10collective13CollectiveMmaINS1_34MainloopSm90TmaGmmaWarpSpecializedILi2ENS5_IJNS4_1CILi1EEESB_SB_EEENS1_35KernelTmaWarpSpecializedCooperativeEEENS5_IJNSA_ILi256EEENSA_ILi64EEESG_EEEfNS5_IJlSB_lEEEfSI_NS4_8TiledMMAINS4_8MMA_AtomIJNS4_4SM904GMMA29MMA_64x64x8_F32TF32TF32_SS_TNILNSM_7ScaleInE1ELSO_1EEEEEENS4_6LayoutINS5_IJNSA_ILi2EEESB_SB_EEENS5_IJSB_NSA_ILi0EEESU_EEEEENS5_IJNS4_10UnderscoreESX_SX_EEEEENS4_13SM90_TMA_LOADENS4_14ComposedLayoutINS4_7SwizzleILi3ELi4ELi3EEENS4_18smem_ptr_flag_bitsILi32EEENSR_INS5_IJNSA_ILi8EEENSA_ILi32EEEEEENS5_IJS17_SB_EEEEEEEvNS4_8identityES10_S1B_vS1C_EENS_8epilogue10collective6detail29Sm90TmaWarpSpecializedAdapterINS1F_15DefaultEpilogueIfSI_SI_NS1E_6thread17LinearCombinationIfLi1EffLNS1J_9ScaleType4KindE0ELNS_15FloatRoundStyleE2EfEENS1_15EpilogueDefaultEEEEEvvEEEEvNT_6ParamsE,@function
        .size           _ZN7cutlass13device_kernelINS_4gemm6kernel13GemmUniversalIN4cute5tupleIJiiiiEEENS1_10collective13CollectiveMmaINS1_34MainloopSm90TmaGmmaWarpSpecializedILi2ENS5_IJNS4_1CILi1EEESB_SB_EEENS1_35KernelTmaWarpSpecializedCooperativeEEENS5_IJNSA_ILi256EEENSA_ILi64EEESG_EEEfNS5_IJlSB_lEEEfSI_NS4_8TiledMMAINS4_8MMA_AtomIJNS4_4SM904GMMA29MMA_64x64x8_F32TF32TF32_SS_TNILNSM_7ScaleInE1ELSO_1EEEEEENS4_6LayoutINS5_IJNSA_ILi2EEESB_SB_EEENS5_IJSB_NSA_ILi0EEESU_EEEEENS5_IJNS4_10UnderscoreESX_SX_EEEEENS4_13SM90_TMA_LOADENS4_14ComposedLayoutINS4_7SwizzleILi3ELi4ELi3EEENS4_18smem_ptr_flag_bitsILi32EEENSR_INS5_IJNSA_ILi8EEENSA_ILi32EEEEEENS5_IJS17_SB_EEEEEEEvNS4_8identityES10_S1B_vS1C_EENS_8epilogue10collective6detail29Sm90TmaWarpSpecializedAdapterINS1F_15DefaultEpilogueIfSI_SI_NS1E_6thread17LinearCombinationIfLi1EffLNS1J_9ScaleType4KindE0ELNS_15FloatRoundStyleE2EfEENS1_15EpilogueDefaultEEEEEvvEEEEvNT_6ParamsE,(.L_x_188 - _ZN7cutlass13device_kernelINS_4gemm6kernel13GemmUniversalIN4cute5tupleIJiiiiEEENS1_10collective13CollectiveMmaINS1_34MainloopSm90TmaGmmaWarpSpecializedILi2ENS5_IJNS4_1CILi1EEESB_SB_EEENS1_35KernelTmaWarpSpecializedCooperativeEEENS5_IJNSA_ILi256EEENSA_ILi64EEESG_EEEfNS5_IJlSB_lEEEfSI_NS4_8TiledMMAINS4_8MMA_AtomIJNS4_4SM904GMMA29MMA_64x64x8_F32TF32TF32_SS_TNILNSM_7ScaleInE1ELSO_1EEEEEENS4_6LayoutINS5_IJNSA_ILi2EEESB_SB_EEENS5_IJSB_NSA_ILi0EEESU_EEEEENS5_IJNS4_10UnderscoreESX_SX_EEEEENS4_13SM90_TMA_LOADENS4_14ComposedLayoutINS4_7SwizzleILi3ELi4ELi3EEENS4_18smem_ptr_flag_bitsILi32EEENSR_INS5_IJNSA_ILi8EEENSA_ILi32EEEEEENS5_IJS17_SB_EEEEEEEvNS4_8identityES10_S1B_vS1C_EENS_8epilogue10collective6detail29Sm90TmaWarpSpecializedAdapterINS1F_15DefaultEpilogueIfSI_SI_NS1E_6thread17LinearCombinationIfLi1EffLNS1J_9ScaleType4KindE0ELNS_15FloatRoundStyleE2EfEENS1_15EpilogueDefaultEEEEEvvEEEEvNT_6ParamsE)
        .other          _ZN7cutlass13device_kernelINS_4gemm6kernel13GemmUniversalIN4cute5tupleIJiiiiEEENS1_10collective13CollectiveMmaINS1_34MainloopSm90TmaGmmaWarpSpecializedILi2ENS5_IJNS4_1CILi1EEESB_SB_EEENS1_35KernelTmaWarpSpecializedCooperativeEEENS5_IJNSA_ILi256EEENSA_ILi64EEESG_EEEfNS5_IJlSB_lEEEfSI_NS4_8TiledMMAINS4_8MMA_AtomIJNS4_4SM904GMMA29MMA_64x64x8_F32TF32TF32_SS_TNILNSM_7ScaleInE1ELSO_1EEEEEENS4_6LayoutINS5_IJNSA_ILi2EEESB_SB_EEENS5_IJSB_NSA_ILi0EEESU_EEEEENS5_IJNS4_10UnderscoreESX_SX_EEEEENS4_13SM90_TMA_LOADENS4_14ComposedLayoutINS4_7SwizzleILi3ELi4ELi3EEENS4_18smem_ptr_flag_bitsILi32EEENSR_INS5_IJNSA_ILi8EEENSA_ILi32EEEEEENS5_IJS17_SB_EEEEEEEvNS4_8identityES10_S1B_vS1C_EENS_8epilogue10collective6detail29Sm90TmaWarpSpecializedAdapterINS1F_15DefaultEpilogueIfSI_SI_NS1E_6thread17LinearCombinationIfLi1EffLNS1J_9ScaleType4KindE0ELNS_15FloatRoundStyleE2EfEENS1_15EpilogueDefaultEEEEEvvEEEEvNT_6ParamsE,@"STO_CUDA_ENTRY STV_DEFAULT"
_ZN7cutlass13device_kernelINS_4gemm6kernel13GemmUniversalIN4cute5tupleIJiiiiEEENS1_10collective13CollectiveMmaINS1_34MainloopSm90TmaGmmaWarpSpecializedILi2ENS5_IJNS4_1CILi1EEESB_SB_EEENS1_35KernelTmaWarpSpecializedCooperativeEEENS5_IJNSA_ILi256EEENSA_ILi64EEESG_EEEfNS5_IJlSB_lEEEfSI_NS4_8TiledMMAINS4_8MMA_AtomIJNS4_4SM904GMMA29MMA_64x64x8_F32TF32TF32_SS_TNILNSM_7ScaleInE1ELSO_1EEEEEENS4_6LayoutINS5_IJNSA_ILi2EEESB_SB_EEENS5_IJSB_NSA_ILi0EEESU_EEEEENS5_IJNS4_10UnderscoreESX_SX_EEEEENS4_13SM90_TMA_LOADENS4_14ComposedLayoutINS4_7SwizzleILi3ELi4ELi3EEENS4_18smem_ptr_flag_bitsILi32EEENSR_INS5_IJNSA_ILi8EEENSA_ILi32EEEEEENS5_IJS17_SB_EEEEEEEvNS4_8identityES10_S1B_vS1C_EENS_8epilogue10collective6detail29Sm90TmaWarpSpecializedAdapterINS1F_15DefaultEpilogueIfSI_SI_NS1E_6thread17LinearCombinationIfLi1EffLNS1J_9ScaleType4KindE0ELNS_15FloatRoundStyleE2EfEENS1_15EpilogueDefaultEEEEEvvEEEEvNT_6ParamsE:
[----:B------:R-:W0:Y:S01]  /*0000*/  LDC R1, c[0x0][0x28] ;  /* 0x00000a00ff017b82 */ /* 0x000e220000000800 */
[----:B------:R-:W1:Y:S01]  /*0010*/  S2R R4, SR_TID.X ;  /* 0x0000000000047919 */ /* 0x000e620000002100 */
[----:B------:R-:W-:Y:S01]  /*0020*/  ELECT P0, URZ, PT ;  /* 0x00000000003f782f */ /* 0x000fe20003800000 */
[----:B------:R-:W-:Y:S01]  /*0030*/  BSSY B0, `(.L_x_0) ;  /* 0x000000f000007945 */ /* 0x000fe20003800000 */
[--C-:B-1----:R-:W-:Y:S02]  /*0040*/  SHF.R.U32.HI R0, RZ, 0x5, R4.reuse ;  /* 0x00000005ff007819 */ /* 0x102fe40000011604 */
[----:B------:R-:W-:-:S03]  /*0050*/  SHF.R.U32.HI R14, RZ, 0x7, R4 ;  /* 0x00000007ff0e7819 */ /* 0x000fc60000011604 */
[----:B------:R-:W1:Y:S04]  /*0060*/  SHFL.IDX PT, R5, R0, RZ, 0x1f ;  /* 0x00001fff00057589 */ /* 0x000e6800000e0000 */
[----:B------:R2:W3:Y:S01]  /*0070*/  SHFL.IDX PT, R10, R14, RZ, 0x1f ;  /* 0x00001fff0e0a7589 */ /* 0x0004e200000e0000 */
[----:B-1----:R-:W-:-:S13]  /*0080*/  ISETP.NE.OR P0, PT, R5, RZ, !P0 ;  /* 0x000000ff0500720c */ /* 0x002fda0004705670 */
[----:B0-23--:R-:W-:Y:S05]  /*0090*/  @P0 BRA `(.L_x_1) ;  /* 0x0000000000200947 */ /* 0x00dfea0003800000 */
[----:B------:R-:W-:Y:S02]  /*00a0*/  ULDC.64 UR4, c[0x0][0x198] ;  /* 0x0000660000047ab9 */ /* 0x000fe40000000a00 */
[----:B------:R-:W-:Y:S02]  /*00b0*/  UIADD3 UR6, UP0, UR4, 0xf0, URZ ;  /* 0x000000f004067890 */ /* 0x000fe4000ff1e03f */
[----:B------:R-:W-:Y:S02]  /*00c0*/  UIADD3 UR4, UP1, UR4, 0x1f0, URZ ;  /* 0x000001f004047890 */ /* 0x000fe4000ff3e03f */
[----:B------:R-:W-:Y:S02]  /*00d0*/  UIADD3.X UR7, URZ, UR5, URZ, UP0, !UPT ;  /* 0x000000053f077290 */ /* 0x000fe400087fe43f */
[----:B------:R-:W-:-:S07]  /*00e0*/  UIADD3.X UR5, URZ, UR5, URZ, UP1, !UPT ;  /* 0x000000053f057290 */ /* 0x000fce0008ffe43f */
[----:B------:R0:W-:Y:S02]  /*00f0*/  UTMACCTL.PF [UR6] ;  /* 0x00000000060079b9 */ /* 0x0001e40008040000 */
[----:B------:R0:W-:Y:S02]  /*0100*/  UTMACCTL.PF [UR4] ;  /* 0x00000000040079b9 */ /* 0x0001e40008040000 */
[----:B0-----:R-:W-:Y:S01]  /*0110*/  NOP ;  /* 0x0000000000007918 */ /* 0x001fe20000000000 */
.L_x_1:
[----:B------:R-:W-:Y:S05]  /*0120*/  BSYNC B0 ;  /* 0x0000000000007941 */ /* 0x000fea0003800000 */
.L_x_0:
[----:B------:R-:W0:Y:S02]  /*0130*/  SHFL.IDX PT, R2, R0, RZ, 0x1f ;  /* 0x00001fff00027589 */ /* 0x000e2400000e0000 */
[----:B0-----:R-:W-:-:S13]  /*0140*/  ISETP.NE.AND P0, PT, R2, RZ, PT ;  /* 0x000000ff0200720c */ /* 0x001fda0003f05270 */
[----:B------:R-:W-:Y:S05]  /*0150*/  @P0 BRA `(.L_x_2) ;  /* 0x0000000000480947 */ /* 0x000fea0003800000 */
[----:B------:R-:W0:Y:S01]  /*0160*/  S2UR UR8, SR_CgaCtaId ;  /* 0x00000000000879c3 */ /* 0x000e220000008800 */
[----:B------:R-:W-:Y:S01]  /*0170*/  UMOV UR4, 0x400 ;  /* 0x0000040000047882 */ /* 0x000fe20000000000 */
[----:B------:R-:W-:Y:S01]  /*0180*/  UMOV UR5, 0x1 ;  /* 0x0000000100057882 */ /* 0x000fe20000000000 */
[----:B------:R-:W-:Y:S01]  /*0190*/  UMOV UR6, 0x100 ;  /* 0x0000010000067882 */ /* 0x000fe20000000000 */
[----:B------:R-:W-:Y:S01]  /*01a0*/  ELECT P0, URZ, PT ;  /* 0x00000000003f782f */ /* 0x000fe20003800000 */
[----:B------:R-:W-:-:S04]  /*01b0*/  UIADD3 UR6, -UR6, 0x100000, URZ ;  /* 0x0010000006067890 */ /* 0x000fc8000fffe13f */
[----:B------:R-:W-:Y:S02]  /*01c0*/  USHF.L.U32 UR7, UR6, 0xb, URZ ;  /* 0x0000000b06077899 */ /* 0x000fe4000800063f */
[----:B------:R-:W-:Y:S02]  /*01d0*/  USHF.L.U32 UR6, UR6, 0x1, URZ ;  /* 0x0000000106067899 */ /* 0x000fe4000800063f */
[----:B0-----:R-:W-:Y:S02]  /*01e0*/  ULEA UR8, UR8, UR4, 0x18 ;  /* 0x0000000408087291 */ /* 0x001fe4000f8ec03f */
[----:B------:R-:W-:-:S04]  /*01f0*/  UIADD3 UR4, -UR5, 0x100000, URZ ;  /* 0x0010000005047890 */ /* 0x000fc8000fffe13f */
[----:B------:R-:W-:Y:S02]  /*0200*/  USHF.L.U32 UR5, UR4, 0xb, URZ ;  /* 0x0000000b04057899 */ /* 0x000fe4000800063f */
[----:B------:R-:W-:Y:S01]  /*0210*/  USHF.L.U32 UR4, UR4, 0x1, URZ ;  /* 0x0000000104047899 */ /* 0x000fe2000800063f */
[----:B------:R-:W0:Y:S11]  /*0220*/  FENCE.VIEW.ASYNC.S ;  /* 0x00000000000073c6 */ /* 0x000e360000000000 */
[----:B0-----:R0:W1:Y:S01]  /*0230*/  SYNCS.EXCH.64 URZ, [UR8], UR4 ;  /* 0x00000004083f75b2 */ /* 0x0010620008000100 */
[----:B------:R0:W2:Y:S01]  /*0240*/  SYNCS.EXCH.64 URZ, [UR8+0x10], UR6 ;  /* 0x00001006083f75b2 */ /* 0x0000a20008000100 */
[----:B------:R0:W3:Y:S01]  /*0250*/  SYNCS.EXCH.64 URZ, [UR8+0x8], UR4 ;  /* 0x00000804083f75b2 */ /* 0x0000e20008000100 */
[----:B------:R0:W4:Y:S01]  /*0260*/  SYNCS.EXCH.64 URZ, [UR8+0x18], UR6 ;  /* 0x00001806083f75b2 */ /* 0x0001220008000100 */
[----:B------:R-:W-:Y:S01]  /*0270*/  NOP ;  /* 0x0000000000007918 */ /* 0x000fe20000000000 */
.L_x_2:
[----:B------:R-:W5:Y:S01]  /*0280*/  SHFL.IDX PT, R0, R0, RZ, 0x1f ;  /* 0x00001fff00007589 */ /* 0x000f6200000e0000 */
[----:B------:R-:W-:Y:S01]  /*0290*/  ELECT P0, URZ, PT ;  /* 0x00000000003f782f */ /* 0x000fe20003800000 */
[----:B------:R-:W1:Y:S01]  /*02a0*/  LDC R2, c[0x0][0x65c] ;  /* 0x00019700ff027b82 */ /* 0x000e620000000800 */
[----:B0-----:R-:W-:Y:S01]  /*02b0*/  UMOV UR4, 0x20 ;  /* 0x0000002000047882 */ /* 0x001fe20000000000 */
[----:B------:R-:W0:Y:S01]  /*02c0*/  S2R R3, SR_CTAID.Y ;  /* 0x0000000000037919 */ /* 0x000e220000002600 */
[----:B------:R-:W-:Y:S01]  /*02d0*/  NOP ;  /* 0x0000000000007918 */ /* 0x000fe20000000000 */
[----:B------:R-:W-:Y:S01]  /*02e0*/  ISETP.NE.AND P2, PT, R10, RZ, PT ;  /* 0x000000ff0a00720c */ /* 0x000fe20003f45270 */
[----:B------:R-:W-:Y:S01]  /*02f0*/  NOP ;  /* 0x0000000000007918 */ /* 0x000fe20000000000 */
[----:B------:R-:W2:Y:S01]  /*0300*/  S2R R6, SR_CTAID.X ;  /* 0x0000000000067919 */ /* 0x000ea20000002500 */
[----:B------:R-:W-:Y:S02]  /*0310*/  LOP3.LUT R7, R7, 0xfffff7ff, RZ, 0xc0, !PT ;  /* 0xfffff7ff07077812 */ /* 0x000fe400078ec0ff */
[----:B-----5:R-:W-:-:S02]  /*0320*/  ISETP.NE.OR P0, PT, R0, RZ, !P0 ;  /* 0x000000ff0000720c */ /* 0x020fc40004705670 */
[----:B-1----:R-:W-:Y:S02]  /*0330*/  ISETP.NE.AND P3, PT, R2, 0x1, PT ;  /* 0x000000010200780c */ /* 0x002fe40003f65270 */
[----:B------:R-:W-:-:S04]  /*0340*/  SHF.R.S32.HI R0, RZ, 0x1f, R5 ;  /* 0x0000001fff007819 */ /* 0x000fc80000011405 */
[----:B------:R-:W-:-:S04]  /*0350*/  LEA.HI R0, R0, R5, RZ, 0x2 ;  /* 0x0000000500007211 */ /* 0x000fc800078f10ff */
[----:B------:R-:W-:Y:S01]  /*0360*/  LOP3.LUT R0, R0, 0xfffffffc, RZ, 0xc0, !PT ;  /* 0xfffffffc00007812 */ /* 0x000fe200078ec0ff */
[----:B------:R-:W-:Y:S01]  /*0370*/  VOTEU.ALL UP0, P0 ;  /* 0x00000000003f7886 */ /* 0x000fe20000000000 */
[----:B------:R-:W-:Y:S01]  /*0380*/  VOTEU.ALL UP1, P0 ;  /* 0x00000000003f7886 */ /* 0x000fe20000020000 */
[----:B------:R-:W2:Y:S01]  /*0390*/  @P3 LDC R17, c[0x0][0x10] ;  /* 0x00000400ff113b82 */ /* 0x000ea20000000800 */
[----:B------:R-:W-:Y:S01]  /*03a0*/  @P3 LOP3.LUT R7, R7, 0x800, RZ, 0xfc, !PT ;  /* 0x0000080007073812 */ /* 0x000fe200078efcff */
[----:B------:R-:W-:Y:S01]  /*03b0*/  IMAD.IADD R0, R5, 0x1, -R0 ;  /* 0x0000000105007824 */ /* 0x000fe200078e0a00 */
[----:B------:R-:W-:Y:S01]  /*03c0*/  @!UP0 UMOV UR6, 0x400 ;  /* 0x0000040000068882 */ /* 0x000fe20000000000 */
[----:B------:R-:W-:-:S04]  /*03d0*/  @!UP0 UIADD3 UR4, -UR4, 0x100000, URZ ;  /* 0x0010000004048890 */ /* 0x000fc8000fffe13f */
[----:B------:R-:W-:Y:S02]  /*03e0*/  @!UP0 USHF.L.U32 UR5, UR4, 0xb, URZ ;  /* 0x0000000b04058899 */ /* 0x000fe4000800063f */
[----:B------:R-:W-:Y:S01]  /*03f0*/  @!UP0 USHF.L.U32 UR4, UR4, 0x1, URZ ;  /* 0x0000000104048899 */ /* 0x000fe2000800063f */
[----:B0-----:R-:W-:Y:S01]  /*0400*/  @P3 IMAD.MOV.U32 R8, RZ, RZ, R3 ;  /* 0x000000ffff083224 */ /* 0x001fe200078e0003 */
[----:B------:R-:W-:Y:S01]  /*0410*/  ISETP.NE.AND P1, PT, R0, 0x3, PT ;  /* 0x000000030000780c */ /* 0x000fe20003f25270 */
[----:B------:R-:W0:Y:S01]  /*0420*/  @!UP0 S2UR UR7, SR_CgaCtaId ;  /* 0x00000000000789c3 */ /* 0x000e220000008800 */
[----:B------:R-:W-:Y:S02]  /*0430*/  @P3 IMAD.MOV.U32 R9, RZ, RZ, RZ ;  /* 0x000000ffff093224 */ /* 0x000fe400078e00ff */
[----:B------:R-:W-:Y:S02]  /*0440*/  IMAD.MOV.U32 R7, RZ, RZ, RZ ;  /* 0x000000ffff077224 */ /* 0x000fe400078e00ff */
[----:B------:R-:W-:-:S03]  /*0450*/  @P3 IMAD.MOV.U32 R5, RZ, RZ, RZ ;  /* 0x000000ffff053224 */ /* 0x000fc600078e00ff */
[----:B------:R-:W1:Y:S01]  /*0460*/  @!P3 LDC R11, c[0x0][0xc] ;  /* 0x00000300ff0bbb82 */ /* 0x000e620000000800 */
[----:B--2---:R-:W-:-:S04]  /*0470*/  @P3 IMAD.WIDE.U32 R16, R6, R17, R8 ;  /* 0x0000001106103225 */ /* 0x004fc800078e0008 */
[----:B------:R-:W-:Y:S01]  /*0480*/  @P3 IMAD.IADD R17, R17, 0x1, R5 ;  /* 0x0000000111113824 */ /* 0x000fe200078e0205 */
[----:B------:R-:W-:Y:S01]  /*0490*/  LOP3.LUT R5, R4, 0x7f, RZ, 0xc0, !PT ;  /* 0x0000007f04057812 */ /* 0x000fe200078ec0ff */
[----:B0-----:R-:W-:Y:S01]  /*04a0*/  @!UP0 ULEA UR8, UR7, UR6, 0x18 ;  /* 0x0000000607088291 */ /* 0x001fe2000f8ec03f */
[----:B------:R-:W-:Y:S02]  /*04b0*/  VOTEU.ALL UP0, P0 ;  /* 0x00000000003f7886 */ /* 0x000fe40000000000 */
[----:B------:R-:W-:Y:S01]  /*04c0*/  ULDC UR6, c[0x0][0xc] ;  /* 0x0000030000067ab9 */ /* 0x000fe20000000800 */
[----:B------:R-:W-:Y:S01]  /*04d0*/  ISETP.EQ.OR P0, PT, R0, RZ, !P1 ;  /* 0x000000ff0000720c */ /* 0x000fe20004f02670 */
[----:B------:R-:W-:-:S03]  /*04e0*/  ULDC UR7, c[0x0][0x10] ;  /* 0x0000040000077ab9 */ /* 0x000fc60000000800 */
[C---:B------:R-:W-:Y:S01]  /*04f0*/  ISETP.EQ.AND P0, PT, R10.reuse, RZ, P0 ;  /* 0x000000ff0a00720c */ /* 0x040fe20000702270 */
[----:B------:R-:W-:Y:S02]  /*0500*/  VIADD R10, R10, 0xffffffff ;  /* 0xffffffff0a0a7836 */ /* 0x000fe40000000000 */
[----:B-1----:R-:W-:Y:S01]  /*0510*/  @!P3 IMAD.WIDE.U32 R8, R11, R3, R6 ;  /* 0x000000030b08b225 */ /* 0x002fe200078e0006 */
[----:B------:R-:W0:Y:S02]  /*0520*/  FENCE.VIEW.ASYNC.S ;  /* 0x00000000000073c6 */ /* 0x000e240000000000 */
[----:B0-----:R-:W3:Y:S01]  /*0530*/  @!UP0 SYNCS.EXCH.64 URZ, [UR8+0x30], UR4 ;  /* 0x00003004083f85b2 */ /* 0x001ee20008000100 */
[----:B------:R-:W-:Y:S02]  /*0540*/  SEL R18, RZ, 0x1, !P0 ;  /* 0x00000001ff127807 */ /* 0x000fe40004000000 */
[----:B------:R-:W-:Y:S01]  /*0550*/  ISETP.GE.U32.AND P1, PT, R10, 0x2, PT ;  /* 0x000000020a00780c */ /* 0x000fe20003f26070 */
[----:B------:R-:W-:Y:S01]  /*0560*/  @!P3 IMAD.MOV.U32 R17, RZ, RZ, R9 ;  /* 0x000000ffff11b224 */ /* 0x000fe200078e0009 */
[----:B------:R-:W-:-:S02]  /*0570*/  @!P3 MOV R16, R8 ;  /* 0x000000080010b202 */ /* 0x000fc40000000f00 */
[----:B------:R-:W-:Y:S01]  /*0580*/  SEL R18, R18, 0x2, P1 ;  /* 0x0000000212127807 */ /* 0x000fe20000800000 */
[----:B------:R0:W3:Y:S01]  /*0590*/  @!UP1 SYNCS.EXCH.64 URZ, [UR8+0x38], UR4 ;  /* 0x00003804083f95b2 */ /* 0x0000e20008000100 */
[----:B------:R-:W-:Y:S01]  /*05a0*/  NOP ;  /* 0x0000000000007918 */ /* 0x000fe20000000000 */
[----:B0-----:R-:W-:-:S03]  /*05b0*/  UIMAD.WIDE.U32 UR4, UR6, UR7, URZ ;  /* 0x00000007060472a5 */ /* 0x001fc6000f8e003f */
[----:B------:R-:W-:Y:S02]  /*05c0*/  ULDC UR6, c[0x0][0x14] ;  /* 0x0000050000067ab9 */ /* 0x000fe40000000800 */
[----:B------:R-:W-:Y:S02]  /*05d0*/  UIMAD.WIDE.U32 UR38, UR4, UR6, URZ ;  /* 0x00000006042672a5 */ /* 0x000fe4000f8e003f */
[----:B------:R-:W-:-:S04]  /*05e0*/  UIMAD UR41, UR5, UR6, URZ ;  /* 0x00000006052972a4 */ /* 0x000fc8000f8e023f */
[----:B------:R-:W-:Y:S01]  /*05f0*/  UIADD3 UR41, UR39, UR41, URZ ;  /* 0x0000002927297290 */ /* 0x000fe2000fffe03f */
[----:B---34-:R-:W-:Y:S06]  /*0600*/  BAR.SYNC.DEFER_BLOCKING 0x0 ;  /* 0x0000000000007b1d */ /* 0x018fec0000010000 */
[----:B------:R-:W-:Y:S05]  /*0610*/  @!P2 BRA `(.L_x_3) ;  /* 0x000000640020a947 */ /* 0x000fea0003800000 */
[----:B------:R-:W-:-:S13]  /*0620*/  ISETP.GT.U32.AND P0, PT, R10, 0x1, PT ;  /* 0x000000010a00780c */ /* 0x000fda0003f04070 */
[----:B------:R-:W-:Y:S05]  /*0630*/  @P0 EXIT ;  /* 0x000000000000094d */ /* 0x000fea0003800000 */
[----:B------:R-:W-:Y:S01]  /*0640*/  ULDC.64 UR4, c[0x0][0x650] ;  /* 0x0001940000047ab9 */ /* 0x000fe20000000a00 */
[----:B------:R-:W-:Y:S01]  /*0650*/  PRMT R0, RZ, 0x7610, R0 ;  /* 0x00007610ff007816 */ /* 0x000fe20000000000 */
[----:B------:R-:W-:Y:S01]  /*0660*/  IMAD.MOV.U32 R113, RZ, RZ, -0x1 ;  /* 0xffffffffff717424 */ /* 0x000fe200078e00ff */
[----:B------:R-:W-:Y:S01]  /*0670*/  ISETP.GE.U32.AND P0, PT, R16, UR4, PT ;  /* 0x0000000410007c0c */ /* 0x000fe2000bf06070 */
[----:B------:R-:W-:Y:S02]  /*0680*/  IMAD.MOV.U32 R101, RZ, RZ, -0x1 ;  /* 0xffffffffff657424 */ /* 0x000fe400078e00ff */
[----:B------:R-:W-:Y:S01]  /*0690*/  IMAD.MOV.U32 R19, RZ, RZ, -0x1 ;  /* 0xffffffffff137424 */ /* 0x000fe200078e00ff */
[----:B------:R-:W-:-:S13]  /*06a0*/  ISETP.GE.U32.AND.EX P0, PT, R17, UR5, PT, P0 ;  /* 0x0000000511007c0c */ /* 0x000fda000bf06100 */
[----:B------:R-:W-:Y:S05]  /*06b0*/  @P0 BRA `(.L_x_4) ;  /* 0x0000000400580947 */ /* 0x000fea0003800000 */
[----:B------:R-:W0:Y:S01]  /*06c0*/  LDC.64 R20, c[0x0][0x628] ;  /* 0x00018a00ff147b82 */ /* 0x000e220000000a00 */
[----:B------:R-:W-:Y:S02]  /*06d0*/  IMAD.MOV.U32 R8, RZ, RZ, R16 ;  /* 0x000000ffff087224 */ /* 0x000fe400078e0010 */
[----:B------:R-:W-:-:S05]  /*06e0*/  IMAD.MOV.U32 R9, RZ, RZ, R17 ;  /* 0x000000ffff097224 */ /* 0x000fca00078e0011 */
[----:B------:R-:W1:Y:S08]  /*06f0*/  LDC R0, c[0x0][0x630] ;  /* 0x00018c00ff007b82 */ /* 0x000e700000000800 */
[----:B------:R-:W2:Y:S01]  /*0700*/  LDC.64 R22, c[0x0][0x620] ;  /* 0x00018800ff167b82 */ /* 0x000ea20000000a00 */
[----:B0-----:R-:W-:-:S04]  /*0710*/  ISETP.NE.U32.AND P0, PT, R20, RZ, PT ;  /* 0x000000ff1400720c */ /* 0x001fc80003f05070 */
[----:B------:R-:W-:-:S13]  /*0720*/  ISETP.NE.AND.EX P0, PT, R21, RZ, PT, P0 ;  /* 0x000000ff1500720c */ /* 0x000fda0003f05300 */
[----:B-12---:R-:W-:Y:S05]  /*0730*/  @!P0 BRA `(.L_x_5) ;  /* 0x0000000000288947 */ /* 0x006fea0003800000 */
[----:B------:R-:W0:Y:S02]  /*0740*/  LDC R13, c[0x0][0x634] ;  /* 0x00018d00ff0d7b82 */ /* 0x000e240000000800 */
[----:B0-----:R-:W-:-:S05]  /*0750*/  IADD3 R13, P0, R16, R13, RZ ;  /* 0x0000000d100d7210 */ /* 0x001fca0007f1e0ff */
[----:B------:R-:W-:-:S04]  /*0760*/  IMAD.X R15, RZ, RZ, R17, P0 ;  /* 0x000000ffff0f7224 */ /* 0x000fc800000e0611 */
[----:B------:R-:W-:-:S04]  /*0770*/  IMAD.WIDE.U32 R8, R15, R20, RZ ;  /* 0x000000140f087225 */ /* 0x000fc800078e00ff */
[----:B------:R-:W-:-:S04]  /*0780*/  IMAD.WIDE.U32 R10, P0, R13, R21, R8 ;  /* 0x000000150d0a7225 */ /* 0x000fc80007800008 */
[----:B------:R-:W-:Y:S01]  /*0790*/  IMAD.WIDE.U32 R8, R13, R20, RZ ;  /* 0x000000140d087225 */ /* 0x000fe200078e00ff */
[----:B------:R-:W-:-:S03]  /*07a0*/  IADD3.X R13, RZ, RZ, RZ, P0, !PT ;  /* 0x000000ffff0d7210 */ /* 0x000fc600007fe4ff */
[----:B------:R-:W-:Y:S01]  /*07b0*/  IMAD.MOV.U32 R12, RZ, RZ, R11 ;  /* 0x000000ffff0c7224 */ /* 0x000fe200078e000b */
[----:B------:R-:W-:-:S05]  /*07c0*/  IADD3 RZ, P0, R9, R10, RZ ;  /* 0x0000000a09ff7210 */ /* 0x000fca0007f1e0ff */
[----:B------:R-:W-:-:S08]  /*07d0*/  IMAD.WIDE.U32.X R8, R15, R21, R12, P0 ;  /* 0x000000150f087225 */ /* 0x000fd000000e040c */
.L_x_5:
[-CC-:B------:R-:W-:Y:S01]  /*07e0*/  SHF.R.U64 R25, R8, R0.reuse, R9.reuse ;  /* 0x0000000008197219 */ /* 0x180fe20000001209 */
[----:B------:R-:W0:Y:S01]  /*07f0*/  LDC R12, c[0x0][0x618] ;  /* 0x00018600ff0c7b82 */ /* 0x000e220000000800 */
[----:B------:R-:W-:Y:S01]  /*0800*/  SHF.R.U32.HI R7, RZ, R0, R9 ;  /* 0x00000000ff077219 */ /* 0x000fe20000011609 */
[----:B------:R-:W-:Y:S01]  /*0810*/  ULDC UR4, c[0x0][0x150] ;  /* 0x0000540000047ab9 */ /* 0x000fe20000000800 */
[----:B------:R-:W-:Y:S02]  /*0820*/  IADD3 R11, P0, RZ, -R25, RZ ;  /* 0x80000019ff0b7210 */ /* 0x000fe40007f1e0ff */
[----:B------:R-:W-:-:S03]  /*0830*/  I2FP.F32.U32 R0, R6 ;  /* 0x0000000600007245 */ /* 0x000fc60000201000 */
[----:B------:R-:W1:Y:S01]  /*0840*/  LDC.64 R30, c[0x0][0x640] ;  /* 0x00019000ff1e7b82 */ /* 0x000e620000000a00 */
[----:B------:R-:W-:Y:S02]  /*0850*/  IMAD.X R13, RZ, RZ, ~R7, P0 ;  /* 0x000000ffff0d7224 */ /* 0x000fe400000e0e07 */
[----:B------:R-:W-:Y:S01]  /*0860*/  FMUL R0, R0, UR4 ;  /* 0x0000000400007c20 */ /* 0x000fe20008400000 */
[----:B------:R-:W-:Y:S01]  /*0870*/  IMAD.WIDE.U32 R8, R11, R22, R16 ;  /* 0x000000160b087225 */ /* 0x000fe200078e0010 */
[----:B------:R-:W-:-:S03]  /*0880*/  ULDC UR4, c[0x0][0x154] ;  /* 0x0000550000047ab9 */ /* 0x000fc60000000800 */
[----:B------:R-:W-:Y:S01]  /*0890*/  IMAD R10, R13, R22, RZ ;  /* 0x000000160d0a7224 */ /* 0x000fe200078e02ff */
[----:B------:R-:W2:Y:S01]  /*08a0*/  LDC R7, c[0x0][0x144] ;  /* 0x00005100ff077b82 */ /* 0x000ea20000000800 */
[----:B------:R-:W3:Y:S02]  /*08b0*/  F2I.U32.TRUNC.NTZ R0, R0 ;  /* 0x0000000000007305 */ /* 0x000ee4000020f000 */
[----:B------:R-:W-:-:S04]  /*08c0*/  IMAD R11, R11, R23, R10 ;  /* 0x000000170b0b7224 */ /* 0x000fc800078e020a */
[----:B------:R-:W-:Y:S01]  /*08d0*/  IMAD.IADD R9, R9, 0x1, R11 ;  /* 0x0000000109097824 */ /* 0x000fe200078e020b */
[----:B------:R-:W4:Y:S01]  /*08e0*/  LDC R24, c[0x0][0x608] ;  /* 0x00018200ff187b82 */ /* 0x000f220000000800 */
[----:B------:R-:W-:-:S03]  /*08f0*/  IMAD.MOV.U32 R11, RZ, RZ, -0x1 ;  /* 0xffffffffff0b7424 */ /* 0x000fc600078e00ff */
[-CC-:B0-----:R-:W-:Y:S02]  /*0900*/  SHF.R.U64 R22, R8, R12.reuse, R9.reuse ;  /* 0x0000000c08167219 */ /* 0x181fe40000001209 */
[----:B------:R-:W-:Y:S02]  /*0910*/  I2FP.F32.U32 R8, R3 ;  /* 0x0000000300087245 */ /* 0x000fe40000201000 */
[----:B------:R-:W0:Y:S01]  /*0920*/  LDC R28, c[0x0][0x658] ;  /* 0x00019600ff1c7b82 */ /* 0x000e220000000800 */
[----:B-1----:R-:W-:Y:S01]  /*0930*/  ISETP.NE.U32.AND P0, PT, R30, RZ, PT ;  /* 0x000000ff1e00720c */ /* 0x002fe20003f05070 */
[----:B---3--:R-:W-:Y:S02]  /*0940*/  IMAD.MOV R10, RZ, RZ, -R0 ;  /* 0x000000ffff0a7224 */ /* 0x008fe400078e0a00 */
[----:B------:R-:W-:Y:S01]  /*0950*/  FMUL R8, R8, UR4 ;  /* 0x0000000408087c20 */ /* 0x000fe20008400000 */
[----:B------:R-:W-:Y:S02]  /*0960*/  SHF.R.U32.HI R9, RZ, R12, R9 ;  /* 0x0000000cff097219 */ /* 0x000fe40000011609 */
[----:B------:R-:W-:Y:S01]  /*0970*/  ISETP.NE.AND.EX P0, PT, R31, RZ, PT, P0 ;  /* 0x000000ff1f00720c */ /* 0x000fe20003f05300 */
[----:B------:R1:W3:Y:S01]  /*0980*/  F2I.U32.TRUNC.NTZ R15, R8 ;  /* 0x00000008000f7305 */ /* 0x0002e2000020f000 */
[----:B------:R-:W1:Y:S01]  /*0990*/  LDC R20, c[0x0][0x148] ;  /* 0x00005200ff147b82 */ /* 0x000e620000000800 */
[----:B--2---:R-:W-:-:S07]  /*09a0*/  IMAD R0, R7, R10, R6 ;  /* 0x0000000a07007224 */ /* 0x004fce00078e0206 */
[----:B------:R-:W2:Y:S01]  /*09b0*/  LDC R26, c[0x0][0x600] ;  /* 0x00018000ff1a7b82 */ /* 0x000ea20000000800 */
[-CC-:B----4-:R-:W-:Y:S02]  /*09c0*/  SHF.R.U64 R32, R22, R24.reuse, R9.reuse ;  /* 0x0000001816207219 */ /* 0x190fe40000001209 */
[----:B------:R-:W-:Y:S01]  /*09d0*/  SHF.R.U32.HI R7, RZ, R24, R9 ;  /* 0x00000018ff077219 */ /* 0x000fe20000011609 */
[----:B------:R-:W-:-:S04]  /*09e0*/  IMAD.MOV.U32 R9, RZ, RZ, 0x1 ;  /* 0x00000001ff097424 */ /* 0x000fc800078e00ff */
[----:B------:R-:W4:Y:S01]  /*09f0*/  LDC R21, c[0x0][0x648] ;  /* 0x00019200ff157b82 */ /* 0x000f220000000800 */
[-C--:B0-----:R-:W-:Y:S02]  /*0a00*/  SHF.L.U32 R6, R11, R28.reuse, RZ ;  /* 0x0000001c0b067219 */ /* 0x081fe400000006ff */
[--C-:B------:R-:W-:Y:S02]  /*0a10*/  SHF.R.U64 R24, R32, R28, R7.reuse ;  /* 0x0000001c20187219 */ /* 0x100fe40000001207 */
[----:B------:R-:W-:Y:S02]  /*0a20*/  LOP3.LUT R13, RZ, R6, RZ, 0x33, !PT ;  /* 0x00000006ff0d7212 */ /* 0x000fe400078e33ff */
[-C--:B------:R-:W-:Y:S01]  /*0a30*/  SHF.R.U32.HI R7, RZ, R28.reuse, R7 ;  /* 0x0000001cff077219 */ /* 0x080fe20000011607 */
[----:B------:R-:W0:Y:S01]  /*0a40*/  LDC R23, c[0x0][0x638] ;  /* 0x00018e00ff177b82 */ /* 0x000e220000000800 */
[----:B------:R-:W-:Y:S01]  /*0a50*/  SHF.L.U32 R12, R9, R28, RZ ;  /* 0x0000001c090c7219 */ /* 0x000fe200000006ff */
[----:B------:R-:W-:-:S06]  /*0a60*/  IMAD.MOV.U32 R6, RZ, RZ, R24 ;  /* 0x000000ffff067224 */ /* 0x000fcc00078e0018 */
[----:B------:R-:W0:Y:S01]  /*0a70*/  LDC R113, c[0x0][0x610] ;  /* 0x00018400ff717b82 */ /* 0x000e220000000800 */
[----:B-1-3--:R-:W-:Y:S05]  /*0a80*/  @!P0 BRA `(.L_x_6) ;  /* 0x0000000000288947 */ /* 0x00afea0003800000 */
[----:B------:R-:W1:Y:S02]  /*0a90*/  LDC R11, c[0x0][0x64c] ;  /* 0x00019300ff0b7b82 */ /* 0x000e640000000800 */
[----:B-1----:R-:W-:-:S04]  /*0aa0*/  IADD3 R11, P0, R24, R11, RZ ;  /* 0x0000000b180b7210 */ /* 0x002fc80007f1e0ff */
[----:B------:R-:W-:-:S05]  /*0ab0*/  IADD3.X R19, RZ, R7, RZ, P0, !PT ;  /* 0x00000007ff137210 */ /* 0x000fca00007fe4ff */
[----:B------:R-:W-:-:S04]  /*0ac0*/  IMAD.WIDE.U32 R6, R19, R30, RZ ;  /* 0x0000001e13067225 */ /* 0x000fc800078e00ff */
[----:B------:R-:W-:-:S04]  /*0ad0*/  IMAD.WIDE.U32 R8, P0, R11, R31, R6 ;  /* 0x0000001f0b087225 */ /* 0x000fc80007800006 */
[----:B------:R-:W-:-:S04]  /*0ae0*/  IMAD.WIDE.U32 R6, R11, R30, RZ ;  /* 0x0000001e0b067225 */ /* 0x000fc800078e00ff */
[----:B------:R-:W-:Y:S01]  /*0af0*/  IMAD.X R11, RZ, RZ, RZ, P0 ;  /* 0x000000ffff0b7224 */ /* 0x000fe200000e06ff */
[----:B------:R-:W-:Y:S01]  /*0b00*/  IADD3 RZ, P0, R7, R8, RZ ;  /* 0x0000000807ff7210 */ /* 0x000fe20007f1e0ff */
[----:B------:R-:W-:-:S04]  /*0b10*/  IMAD.MOV.U32 R10, RZ, RZ, R9 ;  /* 0x000000ffff0a7224 */ /* 0x000fc800078e0009 */
[----:B------:R-:W-:-:S08]  /*0b20*/  IMAD.WIDE.U32.X R6, R19, R31, R10, P0 ;  /* 0x0000001f13067225 */ /* 0x000fd000000e040a */
.L_x_6:
[----:B----4-:R-:W-:Y:S01]  /*0b30*/  SHF.R.U64 R6, R6, R21, R7 ;  /* 0x0000001506067219 */ /* 0x010fe20000001207 */
[----:B--2---:R-:W-:Y:S01]  /*0b40*/  VIADD R7, R26, 0xffffffff ;  /* 0xffffffff1a077836 */ /* 0x004fe20000000000 */
[----:B------:R-:W-:Y:S01]  /*0b50*/  LOP3.LUT R13, R32, R13, RZ, 0xc0, !PT ;  /* 0x0000000d200d7212 */ /* 0x000fe200078ec0ff */
[----:B------:R-:W-:Y:S02]  /*0b60*/  IMAD.MOV R15, RZ, RZ, -R15 ;  /* 0x000000ffff0f7224 */ /* 0x000fe400078e0a0f */
[----:B------:R-:W-:Y:S02]  /*0b70*/  IMAD.MOV R8, RZ, RZ, -R6 ;  /* 0x000000ffff087224 */ /* 0x000fe400078e0a06 */
[----:B------:R-:W-:Y:S01]  /*0b80*/  IMAD R13, R12, R6, R13 ;  /* 0x000000060c0d7224 */ /* 0x000fe200078e020d */
[----:B------:R-:W-:Y:S01]  /*0b90*/  LOP3.LUT R6, R22, R7, RZ, 0xc0, !PT ;  /* 0x0000000716067212 */ /* 0x000fe200078ec0ff */
[----:B------:R-:W-:Y:S02]  /*0ba0*/  @P3 IMAD R0, R20, R15, R3 ;  /* 0x0000000f14003224 */ /* 0x000fe400078e0203 */
[----:B0-----:R-:W-:-:S02]  /*0bb0*/  IMAD R3, R8, R23, R24 ;  /* 0x0000001708037224 */ /* 0x001fc400078e0218 */
[----:B------:R-:W-:Y:S02]  /*0bc0*/  IMAD R113, R13, R113, R0 ;  /* 0x000000710d717224 */ /* 0x000fe400078e0200 */
[----:B------:R-:W-:Y:S02]  /*0bd0*/  IMAD R6, R3, R26, R6 ;  /* 0x0000001a03067224 */ /* 0x000fe400078e0206 */
[----:B------:R-:W-:Y:S02]  /*0be0*/  IMAD.MOV.U32 R0, RZ, RZ, 0x1 ;  /* 0x00000001ff007424 */ /* 0x000fe400078e00ff */
[----:B------:R-:W-:Y:S01]  /*0bf0*/  IMAD.MOV.U32 R19, RZ, RZ, R25 ;  /* 0x000000ffff137224 */ /* 0x000fe200078e0019 */
[----:B------:R-:W-:Y:S02]  /*0c00*/  SEL R101, R6, R113, !P3 ;  /* 0x0000007106657207 */ /* 0x000fe40005800000 */
[----:B------:R-:W-:-:S07]  /*0c10*/  SEL R113, R113, R6, !P3 ;  /* 0x0000000671717207 */ /* 0x000fce0005800000 */
.L_x_4:
[----:B------:R-:W-:-:S08]  /*0c20*/  NOP ;  /* 0x0000000000007918 */ /* 0x000fd00000000000 */
[----:B------:R-:W0:Y:S02]  /*0c30*/  USETMAXREG.TRY_ALLOC.CTAPOOL UP0, 0xe8 ;  /* 0x000000e8000079c8 */ /* 0x000e240008000600 */
[----:B0-----:R-:W-:-:S13]  /*0c40*/  PLOP3.LUT P0, PT, PT, PT, UP0, 0x80, 0x0 ;  /* 0x000000000000781c */ /* 0x001fda0003f0f008 */
[----:B------:R-:W-:Y:S05]  /*0c50*/  @!P0 BRA `(.L_x_4) ;  /* 0xfffffffc00f08947 */ /* 0x000fea000383ffff */
[----:B------:R-:W-:Y:S01]  /*0c60*/  ULDC.64 UR4, c[0x0][0x598] ;  /* 0x0001660000047ab9 */ /* 0x000fe20000000a00 */
[----:B------:R-:W-:Y:S01]  /*0c70*/  ULDC.64 UR36, c[0x0][0x208] ;  /* 0x0000820000247ab9 */ /* 0x000fe20000000a00 */
[----:B------:R-:W-:-:S04]  /*0c80*/  ISETP.NE.U32.AND P0, PT, RZ, UR4, PT ;  /* 0x00000004ff007c0c */ /* 0x000fc8000bf05070 */
[----:B------:R-:W-:-:S13]  /*0c90*/  ISETP.NE.AND.EX P0, PT, RZ, UR5, PT, P0 ;  /* 0x00000005ff007c0c */ /* 0x000fda000bf05300 */
[----:B------:R-:W-:Y:S05]  /*0ca0*/  @!P0 BRA `(.L_x_7) ;  /* 0x00000000001c8947 */ /* 0x000fea0003800000 */
[----:B------:R-:W0:Y:S02]  /*0cb0*/  LDC.64 R6, c[0x0][0x598] ;  /* 0x00016600ff067b82 */ /* 0x000e240000000a00 */
[----:B0-----:R-:W2:Y:S02]  /*0cc0*/  LDG.E.64 R6, desc[UR36][R6.64] ;  /* 0x0000002406067981 */ /* 0x001ea4000c1e1b00 */
[----:B--2---:R-:W-:-:S04]  /*0cd0*/  ISETP.NE.U32.AND P0, PT, R6, RZ, PT ;  /* 0x000000ff0600720c */ /* 0x004fc80003f05070 */
[----:B------:R-:W-:-:S13]  /*0ce0*/  ISETP.NE.AND.EX P0, PT, R7, RZ, PT, P0 ;  /* 0x000000ff0700720c */ /* 0x000fda0003f05300 */
[----:B------:R-:W-:Y:S05]  /*0cf0*/  @!P0 BRA `(.L_x_7) ;  /* 0x0000000000088947 */ /* 0x000fea0003800000 */
[----:B------:R0:W5:Y:S01]  /*0d00*/  LD.E R88, desc[UR36][R6.64] ;  /* 0x0000002406587980 */ /* 0x000162000c101900 */
[----:B------:R-:W-:Y:S05]  /*0d10*/  BRA `(.L_x_8) ;  /* 0x0000000000247947 */ /* 0x000fea0003800000 */
.L_x_7:
[----:B------:R-:W-:Y:S02]  /*0d20*/  ULDC.64 UR4, c[0x0][0x588] ;  /* 0x0001620000047ab9 */ /* 0x000fe40000000a00 */
[----:B------:R-:W-:-:S04]  /*0d30*/  ISETP.NE.U32.AND P0, PT, RZ, UR4, PT ;  /* 0x00000004ff007c0c */ /* 0x000fc8000bf05070 */
[----:B------:R-:W-:-:S13]  /*0d40*/  ISETP.NE.AND.EX P0, PT, RZ, UR5, PT, P0 ;  /* 0x00000005ff007c0c */ /* 0x000fda000bf05300 */
[----:B------:R-:W-:Y:S05]  /*0d50*/  @!P0 BRA `(.L_x_9) ;  /* 0x00000000000c8947 */ /* 0x000fea0003800000 */
[----:B------:R-:W0:Y:S02]  /*0d60*/  LDC.64 R88, c[0x0][0x588] ;  /* 0x00016200ff587b82 */ /* 0x000e240000000a00 */
[----:B0-----:R1:W5:Y:S01]  /*0d70*/  LDG.E R88, desc[UR36][R88.64] ;  /* 0x0000002458587981 */ /* 0x001362000c1e1900 */
[----:B------:R-:W-:Y:S05]  /*0d80*/  BRA `(.L_x_8) ;  /* 0x0000000000087947 */ /* 0x000fea0003800000 */
.L_x_9:
[----:B------:R-:W-:Y:S02]  /*0d90*/  ULDC UR4, c[0x0][0x580] ;  /* 0x0001600000047ab9 */ /* 0x000fe40000000800 */
[----:B------:R-:W-:-:S07]  /*0da0*/  MOV R88, UR4 ;  /* 0x0000000400587c02 */ /* 0x000fce0008000f00 */
.L_x_8:
[----:B------:R-:W-:Y:S02]  /*0db0*/  ULDC.64 UR4, c[0x0][0x5a0] ;  /* 0x0001680000047ab9 */ /* 0x000fe40000000a00 */
[----:B------:R-:W-:-:S04]  /*0dc0*/  ISETP.NE.U32.AND P0, PT, RZ, UR4, PT ;  /* 0x00000004ff007c0c */ /* 0x000fc8000bf05070 */
[----:B------:R-:W-:-:S13]  /*0dd0*/  ISETP.NE.AND.EX P0, PT, RZ, UR5, PT, P0 ;  /* 0x00000005ff007c0c */ /* 0x000fda000bf05300 */
[----:B------:R-:W-:Y:S05]  /*0de0*/  @!P0 BRA `(.L_x_10) ;  /* 0x00000000001c8947 */ /* 0x000fea0003800000 */
[----:B0-----:R-:W0:Y:S02]  /*0df0*/  LDC.64 R6, c[0x0][0x5a0] ;  /* 0x00016800ff067b82 */ /* 0x001e240000000a00 */
[----:B0-----:R-:W2:Y:S02]  /*0e00*/  LDG.E.64 R6, desc[UR36][R6.64] ;  /* 0x0000002406067981 */ /* 0x001ea4000c1e1b00 */
[----:B--2---:R-:W-:-:S04]  /*0e10*/  ISETP.NE.U32.AND P0, PT, R6, RZ, PT ;  /* 0x000000ff0600720c */ /* 0x004fc80003f05070 */
[----:B------:R-:W-:-:S13]  /*0e20*/  ISETP.NE.AND.EX P0, PT, R7, RZ, PT, P0 ;  /* 0x000000ff0700720c */ /* 0x000fda0003f05300 */
[----:B------:R-:W-:Y:S05]  /*0e30*/  @!P0 BRA `(.L_x_10) ;  /* 0x0000000000088947 */ /* 0x000fea0003800000 */
[----:B-1----:R0:W5:Y:S01]  /*0e40*/  LD.E R89, desc[UR36][R6.64] ;  /* 0x0000002406597980 */ /* 0x002162000c101900 */
[----:B------:R-:W-:Y:S05]  /*0e50*/  BRA `(.L_x_11) ;  /* 0x0000000000247947 */ /* 0x000fea0003800000 */
.L_x_10:
[----:B------:R-:W-:Y:S02]  /*0e60*/  ULDC.64 UR4, c[0x0][0x590] ;  /* 0x0001640000047ab9 */ /* 0x000fe40000000a00 */
[----:B------:R-:W-:-:S04]  /*0e70*/  ISETP.NE.U32.AND P0, PT, RZ, UR4, PT ;  /* 0x00000004ff007c0c */ /* 0x000fc8000bf05070 */
[----:B------:R-:W-:-:S13]  /*0e80*/  ISETP.NE.AND.EX P0, PT, RZ, UR5, PT, P0 ;  /* 0x00000005ff007c0c */ /* 0x000fda000bf05300 */
[----:B------:R-:W-:Y:S05]  /*0e90*/  @!P0 BRA `(.L_x_12) ;  /* 0x00000000000c8947 */ /* 0x000fea0003800000 */
[----:B0-----:R-:W1:Y:S02]  /*0ea0*/  LDC.64 R6, c[0x0][0x590] ;  /* 0x00016400ff067b82 */ /* 0x001e640000000a00 */
[----:B-1----:R1:W5:Y:S01]  /*0eb0*/  LDG.E R89, desc[UR36][R6.64] ;  /* 0x0000002406597981 */ /* 0x002362000c1e1900 */
[----:B------:R-:W-:Y:S05]  /*0ec0*/  BRA `(.L_x_11) ;  /* 0x0000000000087947 */ /* 0x000fea0003800000 */
.L_x_12:
[----:B------:R-:W-:Y:S02]  /*0ed0*/  ULDC UR4, c[0x0][0x584] ;  /* 0x0001610000047ab9 */ /* 0x000fe40000000800 */
[----:B-1----:R-:W-:-:S07]  /*0ee0*/  IMAD.U32 R89, RZ, RZ, UR4 ;  /* 0x00000004ff597e24 */ /* 0x002fce000f8e00ff */
.L_x_11:
[----:B------:R-:W-:-:S13]  /*0ef0*/  LOP3.LUT P0, RZ, R0, 0xff, RZ, 0xc0, !PT ;  /* 0x000000ff00ff7812 */ /* 0x000fda000780c0ff */
[----:B------:R-:W-:Y:S05]  /*0f00*/  @!P0 EXIT ;  /* 0x000000000000894d */ /* 0x000fea0003800000 */
[----:B------:R-:W2:Y:S01]  /*0f10*/  LDC R94, c[0x0][0x658] ;  /* 0x00019600ff5e7b82 */ /* 0x000ea20000000800 */
[----:B------:R-:W-:Y:S01]  /*0f20*/  LOP3.LUT R14, R14, 0x1, RZ, 0xc0, !PT ;  /* 0x000000010e0e7812 */ /* 0x000fe200078ec0ff */
[----:B------:R-:W-:Y:S01]  /*0f30*/  ULDC.64 UR6, c[0x0][0x288] ;  /* 0x0000a20000067ab9 */ /* 0x000fe20000000a00 */
[----:B------:R-:W-:Y:S01]  /*0f40*/  SHF.R.U32.HI R0, RZ, 0x2, R4 ;  /* 0x00000002ff007819 */ /* 0x000fe20000011604 */
[----:B------:R-:W-:Y:S01]  /*0f50*/  UIADD3 UR4, UR7, 0x3f, URZ ;  /* 0x0000003f07047890 */ /* 0x000fe2000fffe03f */
[----:B------:R-:W-:Y:S01]  /*0f60*/  SHF.R.U32.HI R5, RZ, 0x1, R5 ;  /* 0x00000001ff057819 */ /* 0x000fe20000011605 */
[----:B------:R-:W-:Y:S01]  /*0f70*/  IMAD.SHL.U32 R3, R14, 0x40, RZ ;  /* 0x000000400e037824 */ /* 0x000fe200078e00ff */
[----:B------:R-:W-:Y:S01]  /*0f80*/  LOP3.LUT R0, R0, 0x7, RZ, 0xc0, !PT ;  /* 0x0000000700007812 */ /* 0x000fe200078ec0ff */
[----:B------:R-:W3:Y:S01]  /*0f90*/  LDC.64 R90, c[0x0][0x5c8] ;  /* 0x00017200ff5a7b82 */ /* 0x000ee20000000a00 */
[----:B------:R-:W-:Y:S01]  /*0fa0*/  USHF.R.S32.HI UR5, URZ, 0x1f, UR4 ;  /* 0x0000001f3f057899 */ /* 0x000fe20008011404 */
[----:B------:R-:W-:Y:S01]  /*0fb0*/  LOP3.LUT R5, R5, 0x30, RZ, 0xc0, !PT ;  /* 0x0000003005057812 */ /* 0x000fe200078ec0ff */
[----:B01----:R-:W-:Y:S01]  /*0fc0*/  IMAD.MOV.U32 R7, RZ, RZ, 0x1 ;  /* 0x00000001ff077424 */ /* 0x003fe200078e00ff */
[--C-:B------:R-:W-:Y:S01]  /*0fd0*/  LOP3.LUT R22, R3, 0x40, R0.reuse, 0xe2, !PT ;  /* 0x0000004003167812 */ /* 0x100fe200078ee200 */
[----:B------:R-:W-:Y:S01]  /*0fe0*/  ULEA.HI UR5, UR5, UR4, URZ, 0x6 ;  /* 0x0000000405057291 */ /* 0x000fe2000f8f303f */
[-C--:B------:R-:W-:Y:S01]  /*0ff0*/  IADD3 R3, RZ, -R5.reuse, -R0 ;  /* 0x80000005ff037210 */ /* 0x080fe20007ffe800 */
[----:B------:R-:W-:Y:S01]  /*1000*/  IMAD.U32 R6, RZ, RZ, UR6 ;  /* 0x00000006ff067e24 */ /* 0x000fe2000f8e00ff */
[----:B------:R-:W0:Y:S01]  /*1010*/  LDC R98, c[0x0][0x600] ;  /* 0x00018000ff627b82 */ /* 0x000e220000000800 */
[----:B------:R-:W-:Y:S01]  /*1020*/  LOP3.LUT R22, R22, R5, RZ, 0xfc, !PT ;  /* 0x0000000516167212 */ /* 0x000fe200078efcff */
[----:B------:R-:W-:Y:S01]  /*1030*/  IMAD.MOV.U32 R5, RZ, RZ, -0x1 ;  /* 0xffffffffff057424 */ /* 0x000fe200078e00ff */
[----:B------:R-:W-:Y:S01]  /*1040*/  USHF.R.S32.HI UR43, URZ, 0x6, UR5 ;  /* 0x000000063f2b7899 */ /* 0x000fe20008011405 */
[----:B------:R-:W-:Y:S01]  /*1050*/  LOP3.LUT R95, R4, 0x3, RZ, 0xc0, !PT ;  /* 0x00000003045f7812 */ /* 0x000fe200078ec0ff */
[----:B------:R-:W-:Y:S01]  /*1060*/  IMAD R3, R14, -0x40, R3 ;  /* 0xffffffc00e037824 */ /* 0x000fe200078e0203 */
[C---:B------:R-:W-:Y:S01]  /*1070*/  LOP3.LUT R97, R4.reuse, 0x80, RZ, 0xc0, !PT ;  /* 0x0000008004617812 */ /* 0x040fe200078ec0ff */
[----:B------:R-:W-:Y:S01]  /*1080*/  UISETP.LT.AND UP0, UPT, UR43, 0x1, UPT ;  /* 0x000000012b00788c */ /* 0x000fe2000bf01270 */
[-C--:B--2---:R-:W-:Y:S01]  /*1090*/  SHF.L.U32 R5, R5, R94.reuse, RZ ;  /* 0x0000005e05057219 */ /* 0x084fe200000006ff */
[----:B------:R-:W-:Y:S01]  /*10a0*/  ULDC UR4, c[0x0][0x284] ;  /* 0x0000a10000047ab9 */ /* 0x000fe20000000800 */
[----:B------:R-:W-:Y:S01]  /*10b0*/  IMAD R95, R95, -0x2, R6 ;  /* 0xfffffffe5f5f7824 */ /* 0x000fe200078e0206 */
[----:B------:R-:W-:Y:S01]  /*10c0*/  USEL UR44, UR43, 0x1, UP0 ;  /* 0x000000012b2c7887 */ /* 0x000fe20008000000 */
[----:B------:R-:W-:Y:S01]  /*10d0*/  SHF.L.U32 R94, R7, R94, RZ ;  /* 0x0000005e075e7219 */ /* 0x000fe200000006ff */
[----:B------:R-:W-:Y:S01]  /*10e0*/  VIADD R100, R3, UR4 ;  /* 0x0000000403647c36 */ /* 0x000fe20008000000 */
[----:B------:R-:W-:Y:S01]  /*10f0*/  SHF.L.U32 R96, R4, 0x1, RZ ;  /* 0x0000000104607819 */ /* 0x000fe200000006ff */
[----:B------:R-:W-:Y:S01]  /*1100*/  IMAD.MOV.U32 R23, RZ, RZ, RZ ;  /* 0x000000ffff177224 */ /* 0x000fe200078e00ff */
[C-C-:B---3--:R-:W-:Y:S01]  /*1110*/  SHF.L.U64.HI R92, R90.reuse, 0x7, R91.reuse ;  /* 0x000000075a5c7819 */ /* 0x148fe2000001025b */
[----:B------:R-:W-:Y:S01]  /*1120*/  UIADD3 UR44, UR43, -UR44, URZ ;  /* 0x8000002c2b2c7290 */ /* 0x000fe2000fffe03f */
[C---:B------:R-:W-:Y:S01]  /*1130*/  SHF.L.U64.HI R93, R90.reuse, 0x3, R91 ;  /* 0x000000035a5d7819 */ /* 0x040fe2000001025b */
[----:B------:R-:W-:Y:S01]  /*1140*/  IMAD.SHL.U32 R91, R90, 0x80, RZ ;  /* 0x000000805a5b7824 */ /* 0x000fe200078e00ff */
[----:B------:R-:W-:Y:S01]  /*1150*/  LOP3.LUT R116, R18, 0x1, RZ, 0xfc, !PT ;  /* 0x0000000112747812 */ /* 0x000fe200078efcff */
[----:B------:R-:W-:Y:S01]  /*1160*/  IMAD.SHL.U32 R90, R90, 0x8, RZ ;  /* 0x000000085a5a7824 */ /* 0x000fe200078e00ff */
[----:B------:R-:W-:Y:S01]  /*1170*/  SHF.R.U32.HI R97, RZ, 0x7, R97 ;  /* 0x00000007ff617819 */ /* 0x000fe20000011661 */
[----:B------:R-:W-:Y:S01]  /*1180*/  UMOV UR40, URZ ;  /* 0x0000003f00287c82 */ /* 0x000fe20008000000 */
[----:B0-----:R-:W-:Y:S01]  /*1190*/  VIADD R98, R98, 0xffffffff ;  /* 0xffffffff62627836 */ /* 0x001fe20000000000 */
[----:B------:R-:W-:Y:S01]  /*11a0*/  LOP3.LUT R99, RZ, R5, RZ, 0x33, !PT ;  /* 0x00000005ff637212 */ /* 0x000fe200078e33ff */
[----:B------:R-:W-:-:S06]  /*11b0*/  UMOV UR42, URZ ;  /* 0x0000003f002a7c82 */ /* 0x000fcc0008000000 */
.L_x_156:
[----:B0-----:R-:W0:Y:S01]  /*11c0*/  SHFL.IDX PT, R0, R97, RZ, 0x1f ;  /* 0x00001fff61007589 */ /* 0x001e2200000e0000 */
[----:B-1----:R-:W1:Y:S01]  /*11d0*/  S2UR UR7, SR_CgaCtaId ;  /* 0x00000000000779c3 */ /* 0x002e620000008800 */
[----:B------:R-:W-:Y:S01]  /*11e0*/  UMOV UR6, 0x400 ;  /* 0x0000040000067882 */ /* 0x000fe20000000000 */
[----:B0-----:R-:W-:Y:S01]  /*11f0*/  R2UR UR4, R0 ;  /* 0x00000000000472ca */ /* 0x001fe200000e0000 */
[----:B-1----:R-:W-:-:S12]  /*1200*/  ULEA UR46, UR7, UR6, 0x18 ;  /* 0x00000006072e7291 */ /* 0x002fd8000f8ec03f */
[----:B------:R-:W-:-:S04]  /*1210*/  ULEA.HI UR5, UR4, UR4, URZ, 0x1 ;  /* 0x0000000404057291 */ /* 0x000fc8000f8f083f */
[----:B------:R-:W-:-:S04]  /*1220*/  ULOP3.LUT UR5, UR5, 0x7fffe, URZ, 0xc0, !UPT ;  /* 0x0007fffe05057892 */ /* 0x000fc8000f8ec03f */
[----:B------:R-:W-:-:S03]  /*1230*/  UIADD3 UR5, UR4, -UR5, URZ ;  /* 0x8000000504057290 */ /* 0x000fc6000fffe03f */
[----:B------:R-:W-:Y:S01]  /*1240*/  ULDC UR4, c[0x0][0x28c] ;  /* 0x0000a30000047ab9 */ /* 0x000fe20000000800 */
[----:B------:R-:W-:Y:S01]  /*1250*/  ULEA UR5, UR5, UR46, 0xd ;  /* 0x0000002e05057291 */ /* 0x000fe2000f8e683f */
[----:B------:R-:W-:-:S03]  /*1260*/  ISETP.LT.AND P0, PT, RZ, UR4, PT ;  /* 0x00000004ff007c0c */ /* 0x000fc6000bf01270 */
[----:B------:R-:W-:-:S04]  /*1270*/  UIADD3 UR5, UR5, 0x100, URZ ;  /* 0x0000010005057890 */ /* 0x000fc8000fffe03f */
[----:B------:R-:W-:-:S04]  /*1280*/  USHF.R.U32.HI UR5, URZ, 0x4, UR5 ;  /* 0x000000043f057899 */ /* 0x000fc80008011605 */
[----:B------:R-:W-:-:S04]  /*1290*/  ULOP3.LUT UR5, UR5, 0x3fff, URZ, 0xc0, !UPT ;  /* 0x00003fff05057892 */ /* 0x000fc8000f8ec03f */
[----:B------:R-:W-:Y:S01]  /*12a0*/  ULOP3.LUT UR45, UR5, 0x10000, URZ, 0xfc, !UPT ;  /* 0x00010000052d7892 */ /* 0x000fe2000f8efc3f */
[----:B--234-:R-:W-:Y:S11]  /*12b0*/  @P0 BRA `(.L_x_13) ;  /* 0x0000000000400947 */ /* 0x01cff60003800000 */
[----:B------:R-:W-:Y:S01]  /*12c0*/  MOV R0, 0x0 ;  /* 0x0000000000007802 */ /* 0x000fe20000000f00 */
[----:B------:R-:W-:Y:S01]  /*12d0*/  ULDC.64 UR4, c[0x4][0x68] ;  /* 0x01001a0000047ab9 */ /* 0x000fe20000000a00 */
[----:B------:R-:W-:Y:S01]  /*12e0*/  ULDC.64 UR6, c[0x4][0x8] ;  /* 0x0100020000067ab9 */ /* 0x000fe20000000a00 */
[----:B------:R-:W-:Y:S01]  /*12f0*/  IMAD.U32 R4, RZ, RZ, UR4 ;  /* 0x00000004ff047e24 */ /* 0x000fe2000f8e00ff */
[----:B------:R0:W1:Y:S01]  /*1300*/  LDC.64 R14, c[0x4][R0] ;  /* 0x01000000000e7b82 */ /* 0x0000620000000a00 */
[----:B------:R-:W-:Y:S01]  /*1310*/  IMAD.U32 R5, RZ, RZ, UR5 ;  /* 0x00000005ff057e24 */ /* 0x000fe2000f8e00ff */
[----:B------:R-:W-:Y:S01]  /*1320*/  ULDC.64 UR4, c[0x4][0x70] ;  /* 0x01001c0000047ab9 */ /* 0x000fe20000000a00 */
[----:B------:R-:W-:Y:S01]  /*1330*/  MOV R10, UR6 ;  /* 0x00000006000a7c02 */ /* 0x000fe20008000f00 */
[----:B------:R-:W-:Y:S02]  /*1340*/  IMAD.U32 R6, RZ, RZ, UR4 ;  /* 0x00000004ff067e24 */ /* 0x000fe4000f8e00ff */
[----:B------:R-:W-:-:S02]  /*1350*/  IMAD.U32 R7, RZ, RZ, UR5 ;  /* 0x00000005ff077e24 */ /* 0x000fc4000f8e00ff */
[----:B------:R-:W-:Y:S02]  /*1360*/  IMAD.U32 R11, RZ, RZ, UR7 ;  /* 0x00000007ff0b7e24 */ /* 0x000fe4000f8e00ff */
[----:B------:R-:W-:Y:S02]  /*1370*/  IMAD.MOV.U32 R8, RZ, RZ, 0x1e1 ;  /* 0x000001e1ff087424 */ /* 0x000fe400078e00ff */
[----:B------:R-:W-:Y:S02]  /*1380*/  IMAD.MOV.U32 R12, RZ, RZ, 0x1 ;  /* 0x00000001ff0c7424 */ /* 0x000fe400078e00ff */
[----:B0-----:R-:W-:-:S07]  /*1390*/  IMAD.MOV.U32 R13, RZ, RZ, RZ ;  /* 0x000000ffff0d7224 */ /* 0x001fce00078e00ff */
[----:B------:R-:W-:-:S07]  /*13a0*/  LEPC R20, `(.L_x_13) ;  /* 0x000000001014794e */ /* 0x000fce0000000000 */
[----:B-1---5:R-:W-:Y:S05]  /*13b0*/  CALL.ABS.NOINC R14 ;  /* 0x000000000e007343 */ /* 0x022fea0003c00000 */
.L_x_13:
[----:B------:R-:W-:-:S13]  /*13c0*/  ISETP.NE.AND P0, PT, R116, 0x3, PT ;  /* 0x000000037400780c */ /* 0x000fda0003f05270 */
[----:B------:R-:W-:Y:S05]  /*13d0*/  @!P0 BRA `(.L_x_14) ;  /* 0x0000000000048947 */ /* 0x000fea0003800000 */
[----:B------:R-:W-:Y:S01]  /*13e0*/  BPT.TRAP 0x1 ;  /* 0x000000040000795c */ /* 0x000fe20000300000 */
.L_x_14:
[----:B------:R-:W-:Y:S02]  /*13f0*/  IMAD.U32 R3, RZ, RZ, UR42 ;  /* 0x0000002aff037e24 */ /* 0x000fe4000f8e00ff */
[----:B------:R-:W-:-:S03]  /*1400*/  IMAD.U32 R0, RZ, RZ, UR40 ;  /* 0x00000028ff007e24 */ /* 0x000fc6000f8e00ff */
[----:B------:R-:W-:Y:S02]  /*1410*/  LEA R3, R3, UR46, 0x3 ;  /* 0x0000002e03037c11 */ /* 0x000fe4000f8e18ff */
[----:B------:R-:W-:-:S04]  /*1420*/  SHF.L.U32 R0, R0, 0x1f, RZ ;  /* 0x0000001f00007819 */ /* 0x000fc800000006ff */
[----:B------:R0:W1:Y:S01]  /*1430*/  SYNCS.PHASECHK.TRANS64.TRYWAIT P1, [R3+URZ], R0 ;  /* 0x00000000030075a7 */ /* 0x000062000802017f */
[----:B------:R-:W-:Y:S05]  /*1440*/  @!P0 BRA `(.L_x_15) ;  /* 0x0000000000048947 */ /* 0x000fea0003800000 */
[----:B------:R-:W-:Y:S01]  /*1450*/  BPT.TRAP 0x1 ;  /* 0x000000040000795c */ /* 0x000fe20000300000 */
.L_x_15:
[----:B------:R-:W-:-:S05]  /*1460*/  IMAD.U32 R4, RZ, RZ, UR44 ;  /* 0x0000002cff047e24 */ /* 0x000fca000f8e00ff */
[----:B------:R-:W-:Y:S01]  /*1470*/  ISETP.GE.AND P2, PT, R4, 0x1, PT ;  /* 0x000000010400780c */ /* 0x000fe20003f46270 */
[----:B-1----:R-:W-:-:S12]  /*1480*/  @P1 BRA `(.L_x_16) ;  /* 0x0000000000081947 */ /* 0x002fd80003800000 */
[----:B------:R-:W1:Y:S02]  /*1490*/  SYNCS.PHASECHK.TRANS64.TRYWAIT P1, [R3+URZ], R0 ;  /* 0x00000000030075a7 */ /* 0x000e64000802017f */
[----:B-1----:R-:W-:Y:S05]  /*14a0*/  @!P1 BRA `(.L_x_17) ;  /* 0x0000006800dc9947 */ /* 0x002fea0003800000 */
.L_x_16:
[----:B------:R-:W-:Y:S05]  /*14b0*/  WARPSYNC.ALL ;  /* 0x0000000000007948 */ /* 0x000fea0003800000 */
[----:B------:R-:W-:Y:S01]  /*14c0*/  UIADD3 UR4, UR46, 0x20100, URZ ;  /* 0x000201002e047890 */ /* 0x000fe2000fffe03f */
[----:B------:R-:W-:Y:S01]  /*14d0*/  WARPGROUP.ARRIVE ;  /* 0x00000000000079c5 */ /* 0x000fe20000000000 */
[----:B------:R-:W-:Y:S02]  /*14e0*/  ULEA UR6, UR42, UR45, 0xc ;  /* 0x0000002d2a067291 */ /* 0x000fe4000f8e603f */
[----:B------:R-:W-:Y:S01]  /*14f0*/  USHF.R.U32.HI UR4, URZ, 0x4, UR4 ;  /* 0x000000043f047899 */ /* 0x000fe20008011604 */
[----:B------:R-:W-:Y:S01]  /*1500*/  UMOV UR13, 0x40000040 ;  /* 0x40000040000d7882 */ /* 0x000fe20000000000 */
[----:B------:R-:W-:-:S02]  /*1510*/  UMOV UR15, 0x40000040 ;  /* 0x40000040000f7882 */ /* 0x000fc40000000000 */
[----:B------:R-:W-:Y:S01]  /*1520*/  ULOP3.LUT UR4, UR4, 0x3fff, URZ, 0xc0, !UPT ;  /* 0x00003fff04047892 */ /* 0x000fe2000f8ec03f */
[----:B------:R-:W-:Y:S01]  /*1530*/  UMOV UR12, UR6 ;  /* 0x00000006000c7c82 */ /* 0x000fe20008000000 */
[----:B------:R-:W-:Y:S02]  /*1540*/  UIADD3 UR5, UR6, 0x400, URZ ;  /* 0x0000040006057890 */ /* 0x000fe4000fffe03f */
[----:B------:R-:W-:Y:S02]  /*1550*/  ULOP3.LUT UR8, UR4, 0x10000, URZ, 0xfc, !UPT ;  /* 0x0001000004087892 */ /* 0x000fe4000f8efc3f */
[----:B------:R-:W-:Y:S02]  /*1560*/  UIADD3 UR7, UR6, 0x806, URZ ;  /* 0x0000080606077890 */ /* 0x000fe4000fffe03f */
[----:B------:R-:W-:Y:S02]  /*1570*/  ULEA UR4, UR42, UR8, 0xa ;  /* 0x000000082a047291 */ /* 0x000fe4000f8e503f */
[----:B------:R-:W-:-:S02]  /*1580*/  UIADD3 UR10, UR6, 0xc06, URZ ;  /* 0x00000c06060a7890 */ /* 0x000fc4000fffe03f */
[----:B------:R-:W-:-:S03]  /*1590*/  UIADD3 UR9, UR4, 0x206, URZ ;  /* 0x0000020604097890 */ /* 0x000fc6000fffe03f */
[----:B------:R-:W-:Y:S02]  /*15a0*/  UMOV UR14, UR4 ;  /* 0x00000004000e7c82 */ /* 0x000fe40008000000 */
[----:B------:R-:W-:Y:S01]  /*15b0*/  HGMMA.64x64x8.F32.TF32 R56, gdesc[UR12], RZ, !UPT, gsb0 ;  /* 0x04e000000c3879f0 */ /* 0x000fe2000c0028ff */
[----:B------:R-:W-:Y:S01]  /*15c0*/  UMOV UR12, UR5 ;  /* 0x00000005000c7c82 */ /* 0x000fe20008000000 */
[----:B------:R-:W-:Y:S01]  /*15d0*/  UMOV UR13, 0x40000040 ;  /* 0x40000040000d7882 */ /* 0x000fe20000000000 */
[----:B------:R-:W-:Y:S01]  /*15e0*/  UIADD3 UR5, UR6, 0x402, URZ ;  /* 0x0000040206057890 */ /* 0x000fe2000fffe03f */
[----:B------:R-:W-:Y:S02]  /*15f0*/  WARPGROUP.DEPBAR.LE gsb0, 0x0 ;  /* 0x00008000000079c5 */ /* 0x000fe40000010000 */
[----:B------:R-:W-:-:S06]  /*1600*/  WARPGROUP.ARRIVE ;  /* 0x00000000000079c5 */ /* 0x000fcc0000000000 */
[----:B------:R-:W-:Y:S01]  /*1610*/  HGMMA.64x64x8.F32.TF32 R24, gdesc[UR12], RZ, !UPT, gsb0 ;  /* 0x04e000000c1879f0 */ /* 0x000fe2000c0028ff */
[----:B------:R-:W-:Y:S02]  /*1620*/  UIADD3 UR12, UR6, 0x2, URZ ;  /* 0x00000002060c7890 */ /* 0x000fe4000fffe03f */
[----:B------:R-:W-:Y:S01]  /*1630*/  UIADD3 UR14, UR4, 0x2, URZ ;  /* 0x00000002040e7890 */ /* 0x000fe2000fffe03f */
[----:B------:R-:W-:Y:S01]  /*1640*/  UMOV UR13, 0x40000040 ;  /* 0x40000040000d7882 */ /* 0x000fe20000000000 */
[----:B------:R-:W-:Y:S01]  /*1650*/  UMOV UR15, 0x40000040 ;  /* 0x40000040000f7882 */ /* 0x000fe20000000000 */
[----:B------:R-:W-:Y:S02]  /*1660*/  WARPGROUP.DEPBAR.LE gsb0, 0x0 ;  /* 0x00008000000079c5 */ /* 0x000fe40000010000 */
[----:B------:R-:W-:-:S06]  /*1670*/  WARPGROUP.ARRIVE ;  /* 0x00000000000079c5 */ /* 0x000fcc0000000000 */
[----:B------:R-:W-:Y:S01]  /*1680*/  HGMMA.64x64x8.F32.TF32 R56, gdesc[UR12], R56, gsb0 ;  /* 0x04e000000c3879f0 */ /* 0x000fe20008002838 */
[----:B------:R-:W-:Y:S01]  /*1690*/  UMOV UR12, UR5 ;  /* 0x00000005000c7c82 */ /* 0x000fe20008000000 */
[----:B------:R-:W-:Y:S01]  /*16a0*/  UMOV UR13, 0x40000040 ;  /* 0x40000040000d7882 */ /* 0x000fe20000000000 */
[----:B------:R-:W-:Y:S01]  /*16b0*/  UIADD3 UR5, UR6, 0x404, URZ ;  /* 0x0000040406057890 */ /* 0x000fe2000fffe03f */
[----:B------:R-:W-:Y:S02]  /*16c0*/  WARPGROUP.DEPBAR.LE gsb0, 0x0 ;  /* 0x00008000000079c5 */ /* 0x000fe40000010000 */
[----:B------:R-:W-:-:S06]  /*16d0*/  WARPGROUP.ARRIVE ;  /* 0x00000000000079c5 */ /* 0x000fcc0000000000 */
[----:B------:R-:W-:Y:S01]  /*16e0*/  HGMMA.64x64x8.F32.TF32 R24, gdesc[UR12], R24, gsb0 ;  /* 0x04e000000c1879f0 */ /* 0x000fe20008002818 */
        /* <DEDUP_REMOVED lines=56> */
[----:B------:R-:W-:Y:S01]  /*1a70*/  UMOV UR4, UR7 ;  /* 0x0000000700047c82 */ /* 0x000fe20008000000 */
[----:B------:R-:W-:Y:S01]  /*1a80*/  UMOV UR6, UR9 ;  /* 0x0000000900067c82 */ /* 0x000fe20008000000 */
[----:B------:R-:W-:Y:S01]  /*1a90*/  UMOV UR7, 0x40000040 ;  /* 0x4000004000077882 */ /* 0x000fe20000000000 */
[----:B------:R-:W-:Y:S02]  /*1aa0*/  WARPGROUP.DEPBAR.LE gsb0, 0x0 ;  /* 0x00008000000079c5 */ /* 0x000fe40000010000 */
[----:B------:R-:W-:-:S06]  /*1ab0*/  WARPGROUP.ARRIVE ;  /* 0x00000000000079c5 */ /* 0x000fcc0000000000 */
[----:B------:R-:W-:Y:S01]  /*1ac0*/  HGMMA.64x64x8.F32.TF32 R56, gdesc[UR12], R56, gsb0 ;  /* 0x04e000000c3879f0 */ /* 0x000fe20008002838 */
[----:B------:R-:W-:Y:S01]  /*1ad0*/  UMOV UR12, UR5 ;  /* 0x00000005000c7c82 */ /* 0x000fe20008000000 */
[----:B------:R-:W-:Y:S01]  /*1ae0*/  UMOV UR13, 0x40000040 ;  /* 0x40000040000d7882 */ /* 0x000fe20000000000 */
[----:B------:R-:W-:Y:S01]  /*1af0*/  UMOV UR5, 0x40000040 ;  /* 0x4000004000057882 */ /* 0x000fe20000000000 */
[----:B------:R-:W-:Y:S02]  /*1b00*/  WARPGROUP.DEPBAR.LE gsb0, 0x0 ;  /* 0x00008000000079c5 */ /* 0x000fe40000010000 */
[----:B------:R-:W-:-:S06]  /*1b10*/  WARPGROUP.ARRIVE ;  /* 0x00000000000079c5 */ /* 0x000fcc0000000000 */
[----:B------:R-:W-:Y:S03]  /*1b20*/  HGMMA.64x64x8.F32.TF32 R24, gdesc[UR12], R24, gsb0 ;  /* 0x04e000000c1879f0 */ /* 0x000fe60008002818 */
[----:B------:R-:W-:Y:S02]  /*1b30*/  WARPGROUP.DEPBAR.LE gsb0, 0x0 ;  /* 0x00008000000079c5 */ /* 0x000fe40000010000 */
[----:B------:R-:W-:-:S06]  /*1b40*/  WARPGROUP.ARRIVE ;  /* 0x00000000000079c5 */ /* 0x000fcc0000000000 */
[----:B------:R-:W-:Y:S01]  /*1b50*/  HGMMA.64x64x8.F32.TF32 R56, gdesc[UR4], R56, gsb0 ;  /* 0x04e00000043879f0 */ /* 0x000fe20008002838 */
[----:B------:R-:W-:Y:S01]  /*1b60*/  UMOV UR4, UR10 ;  /* 0x0000000a00047c82 */ /* 0x000fe20008000000 */
[----:B------:R-:W-:Y:S01]  /*1b70*/  UMOV UR5, 0x40000040 ;  /* 0x4000004000057882 */ /* 0x000fe20000000000 */
[----:B------:R-:W-:Y:S02]  /*1b80*/  WARPGROUP.DEPBAR.LE gsb0, 0x0 ;  /* 0x00008000000079c5 */ /* 0x000fe40000010000 */
[----:B------:R-:W-:-:S06]  /*1b90*/  WARPGROUP.ARRIVE ;  /* 0x00000000000079c5 */ /* 0x000fcc0000000000 */
[----:B------:R-:W-:Y:S03]  /*1ba0*/  HGMMA.64x64x8.F32.TF32 R24, gdesc[UR4], R24, gsb0 ;  /* 0x04e00000041879f0 */ /* 0x000fe60008002818 */
[----:B------:R-:W-:Y:S02]  /*1bb0*/  WARPGROUP.DEPBAR.LE gsb0, 0x0 ;  /* 0x00008000000079c5 */ /* 0x000fe40000010000 */
[----:B------:R-:W-:Y:S05]  /*1bc0*/  @!P2 BRA `(.L_x_18) ;  /* 0x00000008004ca947 */ /* 0x000fea0003800000 */
[----:B------:R-:W-:Y:S01]  /*1bd0*/  UIADD3 UR13, UR42, 0x1, URZ ;  /* 0x000000012a0d7890 */ /* 0x000fe2000fffe03f */
[----:B01----:R-:W-:Y:S01]  /*1be0*/  MOV R0, UR44 ;  /* 0x0000002c00007c02 */ /* 0x003fe20008000f00 */
[----:B------:R-:W-:Y:S02]  /*1bf0*/  UMOV UR9, UR42 ;  /* 0x0000002a00097c82 */ /* 0x000fe40008000000 */
[----:B------:R-:W-:-:S04]  /*1c00*/  UISETP.NE.AND UP0, UPT, UR13, 0x2, UPT ;  /* 0x000000020d00788c */ /* 0x000fc8000bf05270 */
[----:B------:R-:W-:Y:S02]  /*1c10*/  USEL UR4, URZ, 0x1, UP0 ;  /* 0x000000013f047887 */ /* 0x000fe40008000000 */
[----:B------:R-:W-:Y:S02]  /*1c20*/  USEL UR13, UR13, URZ, UP0 ;  /* 0x0000003f0d0d7287 */ /* 0x000fe40008000000 */
[----:B------:R-:W-:-:S06]  /*1c30*/  ULOP3.LUT UR4, UR40, UR4, URZ, 0x3c, !UPT ;  /* 0x0000000428047292 */ /* 0x000fcc000f8e3c3f */
[----:B------:R-:W-:-:S07]  /*1c40*/  IMAD.U32 R5, RZ, RZ, UR4 ;  /* 0x00000004ff057e24 */ /* 0x000fce000f8e00ff */
.L_x_25:
[----:B01----:R-:W-:Y:S05]  /*1c50*/  @!P0 BRA `(.L_x_19) ;  /* 0x0000000000048947 */ /* 0x003fea0003800000 */
[----:B------:R-:W-:Y:S01]  /*1c60*/  BPT.TRAP 0x1 ;  /* 0x000000040000795c */ /* 0x000fe20000300000 */
.L_x_19:
[----:B------:R-:W0:Y:S01]  /*1c70*/  S2UR UR4, SR_CgaCtaId ;  /* 0x00000000000479c3 */ /* 0x000e220000008800 */
[----:B------:R-:W-:Y:S01]  /*1c80*/  UMOV UR10, 0x400 ;  /* 0x00000400000a7882 */ /* 0x000fe20000000000 */
[----:B------:R-:W-:Y:S01]  /*1c90*/  SHF.L.U32 R3, R5, 0x1f, RZ ;  /* 0x0000001f05037819 */ /* 0x000fe200000006ff */
[----:B0-----:R-:W-:-:S04]  /*1ca0*/  ULEA UR10, UR4, UR10, 0x18 ;  /* 0x0000000a040a7291 */ /* 0x001fc8000f8ec03f */
[----:B------:R-:W-:-:S09]  /*1cb0*/  ULEA UR4, UR13, UR10, 0x3 ;  /* 0x0000000a0d047291 */ /* 0x000fd2000f8e183f */
[----:B------:R0:W1:Y:S01]  /*1cc0*/  SYNCS.PHASECHK.TRANS64.TRYWAIT P1, [UR4], R3 ;  /* 0x00000003ff0075a7 */ /* 0x0000620008020144 */
[----:B------:R-:W-:Y:S05]  /*1cd0*/  @!P0 BRA `(.L_x_20) ;  /* 0x0000000000048947 */ /* 0x000fea0003800000 */
[----:B------:R-:W-:Y:S01]  /*1ce0*/  BPT.TRAP 0x1 ;  /* 0x000000040000795c */ /* 0x000fe20000300000 */
.L_x_20:
[----:B-1----:R-:W-:Y:S05]  /*1cf0*/  @P1 BRA `(.L_x_21) ;  /* 0x0000000000081947 */ /* 0x002fea0003800000 */
[----:B------:R-:W1:Y:S02]  /*1d00*/  SYNCS.PHASECHK.TRANS64.TRYWAIT P1, [UR4], R3 ;  /* 0x00000003ff0075a7 */ /* 0x000e640008020144 */
[----:B-1----:R-:W-:Y:S05]  /*1d10*/  @!P1 BRA `(.L_x_22) ;  /* 0x0000006000d49947 */ /* 0x002fea0003800000 */
.L_x_21:
[----:B------:R-:W-:Y:S01]  /*1d20*/  ULEA UR12, UR13, UR8, 0xa ;  /* 0x000000080d0c7291 */ /* 0x000fe2000f8e503f */
[----:B------:R-:W-:Y:S01]  /*1d30*/  WARPGROUP.ARRIVE ;  /* 0x00000000000079c5 */ /* 0x000fe20000000000 */
[----:B------:R-:W-:Y:S01]  /*1d40*/  ULEA UR11, UR13, UR45, 0xc ;  /* 0x0000002d0d0b7291 */ /* 0x000fe2000f8e603f */
[----:B------:R-:W-:Y:S01]  /*1d50*/  UMOV UR7, 0x40000040 ;  /* 0x4000004000077882 */ /* 0x000fe20000000000 */
[----:B------:R-:W-:Y:S02]  /*1d60*/  UMOV UR5, 0x40000040 ;  /* 0x4000004000057882 */ /* 0x000fe40000000000 */
[----:B------:R-:W-:Y:S01]  /*1d70*/  UIADD3 UR14, UR11, 0x400, URZ ;  /* 0x000004000b0e7890 */ /* 0x000fe2000fffe03f */
[----:B------:R-:W-:Y:S02]  /*1d80*/  UMOV UR6, UR12 ;  /* 0x0000000c00067c82 */ /* 0x000fe40008000000 */
[----:B------:R-:W-:Y:S02]  /*1d90*/  UMOV UR4, UR11 ;  /* 0x0000000b00047c82 */ /* 0x000fe40008000000 */
[----:B------:R-:W-:Y:S01]  /*1da0*/  HGMMA.64x64x8.F32.TF32 R56, gdesc[UR4], R56, gsb0 ;  /* 0x04e00000043879f0 */ /* 0x000fe20008002838 */
[----:B------:R-:W-:Y:S01]  /*1db0*/  UMOV UR5, 0x40000040 ;  /* 0x4000004000057882 */ /* 0x000fe20000000000 */
[----:B------:R-:W-:Y:S01]  /*1dc0*/  UMOV UR4, UR14 ;  /* 0x0000000e00047c82 */ /* 0x000fe20008000000 */
[----:B------:R-:W-:Y:S01]  /*1dd0*/  UIADD3 UR14, UR11, 0x402, URZ ;  /* 0x000004020b0e7890 */ /* 0x000fe2000fffe03f */
[----:B------:R-:W-:-:S02]  /*1de0*/  WARPGROUP.DEPBAR.LE gsb0, 0x0 ;  /* 0x00008000000079c5 */ /* 0x000fc40000010000 */
        /* <DEDUP_REMOVED lines=76> */
[----:B------:R-:W-:Y:S02]  /*22b0*/  WARPGROUP.DEPBAR.LE gsb0, 0x0 ;  /* 0x00008000000079c5 */ /* 0x000fe40000010000 */
[----:B------:R-:W-:-:S06]  /*22c0*/  WARPGROUP.ARRIVE ;  /* 0x00000000000079c5 */ /* 0x000fcc0000000000 */
[----:B------:R-:W-:Y:S01]  /*22d0*/  HGMMA.64x64x8.F32.TF32 R24, gdesc[UR4], R24, gsb0 ;  /* 0x04e00000041879f0 */ /* 0x000fe20008002818 */
[----:B------:R-:W-:Y:S02]  /*22e0*/  UIADD3 UR6, UR12, 0x206, URZ ;  /* 0x000002060c067890 */ /* 0x000fe4000fffe03f */
[----:B------:R-:W-:Y:S01]  /*22f0*/  UIADD3 UR4, UR11, 0x806, URZ ;  /* 0x000008060b047890 */ /* 0x000fe2000fffe03f */
[----:B------:R-:W-:Y:S01]  /*2300*/  UMOV UR7, 0x40000040 ;  /* 0x4000004000077882 */ /* 0x000fe20000000000 */
[----:B------:R-:W-:Y:S01]  /*2310*/  UMOV UR5, 0x40000040 ;  /* 0x4000004000057882 */ /* 0x000fe20000000000 */
[----:B------:R-:W-:Y:S01]  /*2320*/  UIADD3 UR11, UR11, 0xc06, URZ ;  /* 0x00000c060b0b7890 */ /* 0x000fe2000fffe03f */
        /* <DEDUP_REMOVED lines=10> */
[----:B------:R-:W-:Y:S01]  /*23d0*/  BPT.TRAP 0x1 ;  /* 0x000000040000795c */ /* 0x000fe20000300000 */
.L_x_23:
[----:B------:R-:W-:Y:S01]  /*23e0*/  ULEA UR10, UR9, UR10, 0x3 ;  /* 0x0000000a090a7291 */ /* 0x000fe2000f8e183f */
[----:B------:R-:W-:-:S03]  /*23f0*/  ISETP.GT.U32.AND P1, PT, R18, 0x1, PT ;  /* 0x000000011200780c */ /* 0x000fc60003f24070 */
[----:B------:R-:W-:-:S04]  /*2400*/  UIADD3 UR10, UR10, 0x10, URZ ;  /* 0x000000100a0a7890 */ /* 0x000fc8000fffe03f */
[----:B------:R-:W-:-:S09]  /*2410*/  UPRMT UR10, URZ, 0x654, UR10 ;  /* 0x000006543f0a7896 */ /* 0x000fd2000800000a */
[----:B------:R-:W-:Y:S01]  /*2420*/  SYNCS.ARRIVE.TRANS64.RED.A1T0 RZ, [UR10], RZ ;  /* 0x000000ffffff79a7 */ /* 0x000fe2000810040a */
[----:B------:R-:W-:Y:S05]  /*2430*/  @P1 BRA `(.L_x_24) ;  /* 0x0000000000041947 */ /* 0x000fea0003800000 */
[----:B------:R-:W-:Y:S01]  /*2440*/  BPT.TRAP 0x1 ;  /* 0x000000040000795c */ /* 0x000fe20000300000 */
.L_x_24:
[----:B------:R-:W-:Y:S01]  /*2450*/  UIADD3 UR13, UR13, 0x1, URZ ;  /* 0x000000010d0d7890 */ /* 0x000fe2000fffe03f */
[C---:B------:R-:W-:Y:S01]  /*2460*/  ISETP.GT.AND P1, PT, R0.reuse, 0x1, PT ;  /* 0x000000010000780c */ /* 0x040fe20003f24270 */
[----:B------:R-:W-:Y:S01]  /*2470*/  UIADD3 UR9, UR9, 0x1, URZ ;  /* 0x0000000109097890 */ /* 0x000fe2000fffe03f */
[----:B------:R-:W-:Y:S01]  /*2480*/  VIADD R0, R0, 0xffffffff ;  /* 0xffffffff00007836 */ /* 0x000fe20000000000 */
[----:B------:R-:W-:Y:S02]  /*2490*/  UISETP.NE.AND UP0, UPT, UR13, 0x2, UPT ;  /* 0x000000020d00788c */ /* 0x000fe4000bf05270 */
[----:B------:R-:W-:Y:S02]  /*24a0*/  UISETP.NE.AND UP1, UPT, UR9, 0x2, UPT ;  /* 0x000000020900788c */ /* 0x000fe4000bf25270 */
[----:B------:R-:W-:Y:S02]  /*24b0*/  USEL UR4, URZ, 0x1, UP0 ;  /* 0x000000013f047887 */ /* 0x000fe40008000000 */
[----:B------:R-:W-:-:S02]  /*24c0*/  USEL UR13, UR13, URZ, UP0 ;  /* 0x0000003f0d0d7287 */ /* 0x000fc40008000000 */
[----:B------:R-:W-:Y:S02]  /*24d0*/  USEL UR9, UR9, URZ, UP1 ;  /* 0x0000003f09097287 */ /* 0x000fe40008800000 */
[----:B------:R-:W-:Y:S01]  /*24e0*/  LOP3.LUT R5, R5, UR4, RZ, 0x3c, !PT ;  /* 0x0000000405057c12 */ /* 0x000fe2000f8e3cff */
[----:B------:R-:W-:Y:S09]  /*24f0*/  @P1 BRA `(.L_x_25) ;  /* 0xfffffff400d41947 */ /* 0x000ff2000383ffff */
.L_x_18:
[----:B01----:R-:W0:Y:S02]  /*2500*/  LDC R0, c[0x0][0x28c] ;  /* 0x0000a300ff007b82 */ /* 0x003e240000000800 */
[----:B0-----:R-:W-:-:S13]  /*2510*/  ISETP.GE.AND P1, PT, R0, 0x1, PT ;  /* 0x000000010000780c */ /* 0x001fda0003f26270 */
[----:B------:R-:W-:Y:S05]  /*2520*/  @!P1 BRA `(.L_x_26) ;  /* 0x0000000000389947 */ /* 0x000fea0003800000 */
[----:B------:R-:W-:Y:S05]  /*2530*/  @!P0 BRA `(.L_x_27) ;  /* 0x0000000000048947 */ /* 0x000fea0003800000 */
[----:B------:R-:W-:Y:S01]  /*2540*/  BPT.TRAP 0x1 ;  /* 0x000000040000795c */ /* 0x000fe20000300000 */
.L_x_27:
[----:B------:R-:W0:Y:S01]  /*2550*/  S2UR UR6, SR_CgaCtaId ;  /* 0x00000000000679c3 */ /* 0x000e220000008800 */
[----:B------:R-:W-:Y:S01]  /*2560*/  UIADD3 UR4, UR44, UR42, URZ ;  /* 0x0000002a2c047290 */ /* 0x000fe2000fffe03f */
[----:B------:R-:W-:Y:S01]  /*2570*/  ISETP.GT.U32.AND P0, PT, R18, 0x1, PT ;  /* 0x000000011200780c */ /* 0x000fe20003f04070 */
[----:B------:R-:W-:Y:S02]  /*2580*/  UMOV UR5, 0x400 ;  /* 0x0000040000057882 */ /* 0x000fe40000000000 */
[----:B------:R-:W-:-:S04]  /*2590*/  USHF.L.U32 UR4, UR4, 0x3, URZ ;  /* 0x0000000304047899 */ /* 0x000fc8000800063f */
[----:B------:R-:W-:Y:S02]  /*25a0*/  ULOP3.LUT UR4, UR4, 0x8, URZ, 0xc0, !UPT ;  /* 0x0000000804047892 */ /* 0x000fe4000f8ec03f */
[----:B0-----:R-:W-:-:S04]  /*25b0*/  ULEA UR5, UR6, UR5, 0x18 ;  /* 0x0000000506057291 */ /* 0x001fc8000f8ec03f */
[----:B------:R-:W-:-:S04]  /*25c0*/  UIADD3 UR4, UR5, 0x10, UR4 ;  /* 0x0000001005047890 */ /* 0x000fc8000fffe004 */
[----:B------:R-:W-:-:S09]  /*25d0*/  UPRMT UR4, URZ, 0x654, UR4 ;  /* 0x000006543f047896 */ /* 0x000fd20008000004 */
[----:B------:R-:W-:Y:S01]  /*25e0*/  SYNCS.ARRIVE.TRANS64.RED.A1T0 RZ, [UR4], RZ ;  /* 0x000000ffffff79a7 */ /* 0x000fe20008100404 */
[----:B------:R-:W-:Y:S05]  /*25f0*/  @P0 BRA `(.L_x_26) ;  /* 0x0000000000040947 */ /* 0x000fea0003800000 */
[----:B------:R-:W-:Y:S01]  /*2600*/  BPT.TRAP 0x1 ;  /* 0x000000040000795c */ /* 0x000fe20000300000 */
.L_x_26:
[----:B------:R-:W-:Y:S01]  /*2610*/  IMAD.SHL.U32 R101, R101, 0x40, RZ ;  /* 0x0000004065657824 */ /* 0x000fe200078e00ff */
[----:B------:R-:W-:Y:S01]  /*2620*/  ULDC UR6, c[0x0][0x288] ;  /* 0x0000a20000067ab9 */ /* 0x000fe20000000800 */
[----:B------:R-:W-:Y:S01]  /*2630*/  SHF.R.S32.HI R15, RZ, 0x1f, R19 ;  /* 0x0000001fff0f7819 */ /* 0x000fe20000011413 */
[----:B------:R-:W-:Y:S01]  /*2640*/  IMAD.SHL.U32 R3, R113, 0x100, RZ ;  /* 0x0000010071037824 */ /* 0x000fe200078e00ff */
[----:B------:R-:W-:Y:S01]  /*2650*/  ULDC.64 UR4, c[0x0][0x5d0] ;  /* 0x0001740000047ab9 */ /* 0x000fe20000000a00 */
[----:B------:R-:W-:Y:S01]  /*2660*/  LOP3.LUT R102, R101, 0x6, R96, 0xf8, !PT ;  /* 0x0000000665667812 */ /* 0x000fe200078ef860 */
[----:B------:R-:W-:Y:S01]  /*2670*/  IMAD.WIDE R112, R113, 0x100, R22 ;  /* 0x0000010071707825 */ /* 0x000fe200078e0216 */
[----:B------:R-:W-:Y:S01]  /*2680*/  ISETP.GE.AND P0, PT, R101, UR6, PT ;  /* 0x0000000665007c0c */ /* 0x000fe2000bf06270 */
[----:B------:R-:W-:Y:S01]  /*2690*/  ULDC UR6, c[0x0][0x284] ;  /* 0x0000a10000067ab9 */ /* 0x000fe20000000800 */
[----:B------:R-:W-:Y:S01]  /*26a0*/  SHF.R.S32.HI R103, RZ, 0x1f, R102 ;  /* 0x0000001fff677819 */ /* 0x000fe20000011466 */
[----:B------:R-:W-:Y:S01]  /*26b0*/  IMAD R0, R15, UR4, RZ ;  /* 0x000000040f007c24 */ /* 0x000fe2000f8e02ff */
[----:B------:R-:W-:-:S03]  /*26c0*/  ISETP.GE.OR P0, PT, R3, UR6, P0 ;  /* 0x0000000603007c0c */ /* 0x000fc60008706670 */
[C---:B------:R-:W-:Y:S02]  /*26d0*/  IMAD R7, R19.reuse, UR5, R0 ;  /* 0x0000000513077c24 */ /* 0x040fe4000f8e0200 */
[----:B------:R-:W-:Y:S01]  /*26e0*/  IMAD.WIDE.U32 R4, R19, UR4, R102 ;  /* 0x0000000413047c25 */ /* 0x000fe2000f8e0066 */
[----:B------:R-:W-:-:S03]  /*26f0*/  ULDC.64 UR4, c[0x0][0x5c8] ;  /* 0x0001720000047ab9 */ /* 0x000fc60000000a00 */
[----:B------:R-:W-:Y:S02]  /*2700*/  IMAD R9, R113, UR4, RZ ;  /* 0x0000000471097c24 */ /* 0x000fe4000f8e02ff */
[----:B------:R-:W-:Y:S02]  /*2710*/  IMAD.IADD R5, R5, 0x1, R7 ;  /* 0x0000000105057824 */ /* 0x000fe400078e0207 */
[C---:B------:R-:W-:Y:S02]  /*2720*/  IMAD R9, R112.reuse, UR5, R9 ;  /* 0x0000000570097c24 */ /* 0x040fe4000f8e0209 */
[----:B------:R-:W-:-:S04]  /*2730*/  IMAD.WIDE.U32 R12, R112, UR4, R4 ;  /* 0x00000004700c7c25 */ /* 0x000fc8000f8e0004 */
[----:B------:R-:W-:Y:S01]  /*2740*/  IMAD.MOV.U32 R0, RZ, RZ, -0x1 ;  /* 0xffffffffff007424 */ /* 0x000fe200078e00ff */
[----:B------:R-:W-:Y:S06]  /*2750*/  @P0 BRA `(.L_x_28) ;  /* 0x0000003c00240947 */ /* 0x000fec0003800000 */
[----:B-----5:R-:W-:Y:S01]  /*2760*/  FSETP.NEU.AND P1, PT, R89, RZ, PT ;  /* 0x000000ff5900720b */ /* 0x020fe20003f2d000 */
[----:B------:R-:W-:Y:S01]  /*2770*/  IMAD.IADD R4, R95, 0x1, -R101 ;  /* 0x000000015f047824 */ /* 0x000fe200078e0a65 */
[----:B------:R-:W-:Y:S01]  /*2780*/  IADD3 R3, R100, -R3, RZ ;  /* 0x8000000364037210 */ /* 0x000fe20007ffe0ff */
[----:B------:R-:W-:Y:S01]  /*2790*/  BSSY B0, `(.L_x_28) ;  /* 0x00003c5000007945 */ /* 0x000fe20003800000 */
[----:B------:R-:W-:Y:S02]  /*27a0*/  IMAD.IADD R101, R13, 0x1, R9 ;  /* 0x000000010d657824 */ /* 0x000fe400078e0209 */
[----:B------:R-:W-:-:S04]  /*27b0*/  ISETP.GT.AND P6, PT, R4, RZ, PT ;  /* 0x000000ff0400720c */ /* 0x000fc80003fc4270 */
[----:B------:R-:W-:-:S03]  /*27c0*/  ISETP.GT.AND P0, PT, R3, RZ, P6 ;  /* 0x000000ff0300720c */ /* 0x000fc60003704270 */
[----:B------:R-:W-:Y:S10]  /*27d0*/  @!P1 BRA `(.L_x_29) ;  /* 0x00000028008c9947 */ /* 0x000ff40003800000 */
[----:B------:R-:W0:Y:S01]  /*27e0*/  LDC.64 R106, c[0x0][0x5b8] ;  /* 0x00016e00ff6a7b82 */ /* 0x000e220000000a00 */
[----:B------:R-:W-:-:S07]  /*27f0*/  ULDC.64 UR4, c[0x0][0x5c0] ;  /* 0x0001700000047ab9 */ /* 0x000fce0000000a00 */
[----:B------:R-:W1:Y:S08]  /*2800*/  LDC.64 R10, c[0x0][0x5b0] ;  /* 0x00016c00ff0a7b82 */ /* 0x000e700000000a00 */
[----:B------:R-:W2:Y:S01]  /*2810*/  LDC.64 R104, c[0x0][0x5a8] ;  /* 0x00016a00ff687b82 */ /* 0x000ea20000000a00 */
[-C--:B0-----:R-:W-:Y:S02]  /*2820*/  IMAD R6, R15, R106.reuse, RZ ;  /* 0x0000006a0f067224 */ /* 0x081fe400078e02ff */
[----:B------:R-:W-:-:S04]  /*2830*/  IMAD.WIDE.U32 R110, R19, R106, R102 ;  /* 0x0000006a136e7225 */ /* 0x000fc800078e0066 */
[----:B------:R-:W-:Y:S02]  /*2840*/  IMAD R123, R19, R107, R6 ;  /* 0x0000006b137b7224 */ /* 0x000fe400078e0206 */
[-C--:B-1----:R-:W-:Y:S02]  /*2850*/  IMAD R5, R113, R10.reuse, RZ ;  /* 0x0000000a71057224 */ /* 0x082fe400078e02ff */
[----:B------:R-:W-:Y:S02]  /*2860*/  IMAD.IADD R109, R111, 0x1, R123 ;  /* 0x000000016f6d7824 */ /* 0x000fe400078e027b */
[----:B------:R-:W-:Y:S02]  /*2870*/  IMAD.MOV.U32 R108, RZ, RZ, R110 ;  /* 0x000000ffff6c7224 */ /* 0x000fe400078e006e */
[C---:B------:R-:W-:Y:S02]  /*2880*/  IMAD R21, R112.reuse, R11, R5 ;  /* 0x0000000b70157224 */ /* 0x040fe400078e0205 */
[----:B------:R-:W-:-:S04]  /*2890*/  IMAD.WIDE.U32 R6, R112, R10, R108 ;  /* 0x0000000a70067225 */ /* 0x000fc800078e006c */
[----:B------:R-:W-:Y:S01]  /*28a0*/  IMAD.IADD R5, R7, 0x1, R21 ;  /* 0x0000000107057824 */ /* 0x000fe200078e0215 */
[----:B--2---:R-:W-:-:S04]  /*28b0*/  LEA R8, P1, R6, R104, 0x2 ;  /* 0x0000006806087211 */ /* 0x004fc800078210ff */
[----:B------:R-:W-:-:S05]  /*28c0*/  LEA.HI.X R9, R6, R105, R5, 0x2, P1 ;  /* 0x0000006906097211 */ /* 0x000fca00008f1405 */
[----:B------:R0:W2:Y:S01]  /*28d0*/  @P0 LDG.E.LTC128B R20, desc[UR36][R8.64] ;  /* 0x0000002408140981 */ /* 0x0000a2000c1e1920 */
[----:B------:R-:W-:Y:S01]  /*28e0*/  IMAD.WIDE.U32 R6, R112, R10, R102 ;  /* 0x0000000a70067225 */ /* 0x000fe200078e0066 */
[----:B------:R-:W-:Y:S01]  /*28f0*/  ISETP.GT.AND P5, PT, R4, 0x1, PT ;  /* 0x000000010400780c */ /* 0x000fe20003fa4270 */
[----:B------:R-:W-:Y:S01]  /*2900*/  BSSY B1, `(.L_x_30) ;  /* 0x0000017000017945 */ /* 0x000fe20003800000 */
[----:B------:R-:W-:Y:S01]  /*2910*/  LEA R14, P1, R12, UR4, 0x2 ;  /* 0x000000040c0e7c11 */ /* 0x000fe2000f8210ff */
[----:B------:R-:W-:Y:S01]  /*2920*/  IMAD.IADD R7, R21, 0x1, R7 ;  /* 0x0000000115077824 */ /* 0x000fe200078e0207 */
[C---:B------:R-:W-:Y:S01]  /*2930*/  SHF.L.U64.HI R115, R10.reuse, 0x3, R11 ;  /* 0x000000030a737819 */ /* 0x040fe2000001020b */
[----:B------:R-:W-:Y:S01]  /*2940*/  IMAD.SHL.U32 R114, R10, 0x8, RZ ;  /* 0x000000080a727824 */ /* 0x000fe200078e00ff */
[----:B------:R-:W-:Y:S01]  /*2950*/  ISETP.GT.AND P3, PT, R3, RZ, P5 ;  /* 0x000000ff0300720c */ /* 0x000fe20002f64270 */
[----:B------:R-:W-:Y:S01]  /*2960*/  IMAD.WIDE.U32 R6, R19, R106, R6 ;  /* 0x0000006a13067225 */ /* 0x000fe200078e0006 */
[----:B------:R-:W-:-:S02]  /*2970*/  LEA.HI.X R15, R12, UR5, R101, 0x2, P1 ;  /* 0x000000050c0f7c11 */ /* 0x000fc400088f1465 */
[----:B------:R-:W-:Y:S01]  /*2980*/  P2R R117, PR, RZ, 0x20 ;  /* 0x00000020ff757803 */ /* 0x000fe20000000000 */
[----:B------:R-:W-:Y:S01]  /*2990*/  IMAD.IADD R7, R123, 0x1, R7 ;  /* 0x000000017b077824 */ /* 0x000fe200078e0207 */
[----:B0-----:R-:W-:Y:S01]  /*29a0*/  LEA R8, P1, R6, R104, 0x2 ;  /* 0x0000006806087211 */ /* 0x001fe200078210ff */
[----:B------:R-:W-:-:S03]  /*29b0*/  IMAD.WIDE.U32 R12, R112, R10, R114 ;  /* 0x0000000a700c7225 */ /* 0x000fc600078e0072 */
[----:B------:R-:W-:Y:S02]  /*29c0*/  LEA.HI.X R9, R6, R105, R7, 0x2, P1 ;  /* 0x0000006906097211 */ /* 0x000fe400008f1407 */
[----:B------:R-:W-:Y:S01]  /*29d0*/  IADD3 R21, R21, R13, RZ ;  /* 0x0000000d15157210 */ /* 0x000fe20007ffe0ff */
[----:B--2---:R-:W-:-:S04]  /*29e0*/  FMUL R5, R20, R89 ;  /* 0x0000005914057220 */ /* 0x004fc80000400000 */
[----:B------:R-:W-:Y:S01]  /*29f0*/  FFMA R101, R56, R88, R5 ;  /* 0x0000005838657223 */ /* 0x000fe20000000005 */
[----:B------:R-:W-:-:S04]  /*2a00*/  IADD3 R5, P1, R110, R12, RZ ;  /* 0x0000000c6e057210 */ /* 0x000fc80007f3e0ff */
[----:B------:R0:W-:Y:S01]  /*2a10*/  @P0 STG.E desc[UR36][R14.64], R101 ;  /* 0x000000650e000986 */ /* 0x0001e2000c101924 */
[----:B------:R-:W-:Y:S01]  /*2a20*/  ISETP.GT.AND P0, PT, R3, 0x8, P6 ;  /* 0x000000080300780c */ /* 0x000fe20003704270 */
[----:B------:R-:W-:Y:S01]  /*2a30*/  IMAD.X R118, R21, 0x1, R109, P1 ;  /* 0x0000000115767824 */ /* 0x000fe200008e066d */
[----:B------:R-:W-:Y:S01]  /*2a40*/  LEA R6, P2, R5, R104, 0x2 ;  /* 0x0000006805067211 */ /* 0x000fe200078410ff */
[----:B------:R-:W-:-:S12]  /*2a50*/  @!P3 BRA `(.L_x_31) ;  /* 0x000000000004b947 */ /* 0x000fd80003800000 */
[----:B------:R1:W5:Y:S02]  /*2a60*/  LDG.E.LTC128B R20, desc[UR36][R8.64+0x4] ;  /* 0x0000042408147981 */ /* 0x000364000c1e1920 */
.L_x_31:
[----:B------:R-:W-:Y:S05]  /*2a70*/  BSYNC B1 ;  /* 0x0000000000017941 */ /* 0x000fea0003800000 */
.L_x_30:
[----:B-----5:R-:W-:Y:S01]  /*2a80*/  FMUL R56, R20, R89 ;  /* 0x0000005914387220 */ /* 0x020fe20000400000 */
[----:B------:R-:W-:Y:S01]  /*2a90*/  LEA.HI.X R7, R5, R105, R118, 0x2, P2 ;  /* 0x0000006905077211 */ /* 0x000fe200010f1476 */
[----:B------:R-:W-:Y:S02]  /*2aa0*/  IMAD.MOV.U32 R118, RZ, RZ, R20 ;  /* 0x000000ffff767224 */ /* 0x000fe400078e0014 */
[----:B0-----:R-:W-:-:S05]  /*2ab0*/  FFMA R101, R57, R88, R56 ;  /* 0x0000005839657223 */ /* 0x001fca0000000038 */
[----:B------:R0:W-:Y:S04]  /*2ac0*/  @P3 STG.E desc[UR36][R14.64+0x4], R101 ;  /* 0x000004650e003986 */ /* 0x0001e8000c101924 */
[----:B------:R-:W2:Y:S01]  /*2ad0*/  @P0 LDG.E.LTC128B R118, desc[UR36][R6.64] ;  /* 0x0000002406760981 */ /* 0x000ea2000c1e1920 */
[----:B------:R-:W-:Y:S01]  /*2ae0*/  IADD3 R56, P1, R102, R12, RZ ;  /* 0x0000000c66387210 */ /* 0x000fe20007f3e0ff */
[C---:B------:R-:W-:Y:S01]  /*2af0*/  IMAD.SHL.U32 R107, R90.reuse, 0x4, RZ ;  /* 0x000000045a6b7824 */ /* 0x040fe200078e00ff */
[----:B------:R-:W-:Y:S01]  /*2b00*/  SHF.L.U64.HI R121, R90, 0x2, R93 ;  /* 0x000000025a797819 */ /* 0x000fe2000001025d */
[----:B------:R-:W-:Y:S01]  /*2b10*/  BSSY B1, `(.L_x_32) ;  /* 0x0000013000017945 */ /* 0x000fe20003800000 */
[----:B------:R-:W-:Y:S01]  /*2b20*/  ISETP.GT.AND P4, PT, R4, 0x8, PT ;  /* 0x000000080400780c */ /* 0x000fe20003f84270 */
[----:B------:R-:W-:Y:S01]  /*2b30*/  IMAD.X R57, R103, 0x1, R21, P1 ;  /* 0x0000000167397824 */ /* 0x000fe200008e0615 */
[----:B------:R-:W-:Y:S01]  /*2b40*/  IADD3 R20, P1, R107, R14, RZ ;  /* 0x0000000e6b147210 */ /* 0x000fe20007f3e0ff */
[----:B0-----:R-:W-:Y:S01]  /*2b50*/  IMAD.SHL.U32 R101, R91, 0x4, RZ ;  /* 0x000000045b657824 */ /* 0x001fe200078e00ff */
[----:B------:R-:W-:Y:S01]  /*2b60*/  P2R R119, PR, RZ, 0x10 ;  /* 0x00000010ff777803 */ /* 0x000fe20000000000 */
[----:B------:R-:W-:-:S04]  /*2b70*/  IMAD.WIDE.U32 R56, R19, R106, R56 ;  /* 0x0000006a13387225 */ /* 0x000fc800078e0038 */
[----:B------:R-:W-:Y:S01]  /*2b80*/  IMAD.X R21, R121, 0x1, R15, P1 ;  /* 0x0000000179157824 */ /* 0x000fe200008e060f */
[----:B------:R-:W-:Y:S01]  /*2b90*/  ISETP.GT.AND P1, PT, R3, 0x8, P5 ;  /* 0x000000080300780c */ /* 0x000fe20002f24270 */
[----:B------:R-:W-:Y:S01]  /*2ba0*/  IMAD.IADD R13, R123, 0x1, R57 ;  /* 0x000000017b0d7824 */ /* 0x000fe200078e0239 */
[----:B------:R-:W-:-:S04]  /*2bb0*/  LEA R12, P2, R56, R104, 0x2 ;  /* 0x00000068380c7211 */ /* 0x000fc800078410ff */
[----:B------:R-:W-:Y:S01]  /*2bc0*/  LEA.HI.X R13, R56, R105, R13, 0x2, P2 ;  /* 0x00000069380d7211 */ /* 0x000fe200010f140d */
[----:B--2---:R-:W-:-:S04]  /*2bd0*/  FMUL R5, R118, R89 ;  /* 0x0000005976057220 */ /* 0x004fc80000400000 */
[----:B------:R-:W-:Y:S01]  /*2be0*/  FFMA R57, R58, R88, R5 ;  /* 0x000000583a397223 */ /* 0x000fe20000000005 */
[----:B------:R-:W-:-:S04]  /*2bf0*/  SHF.L.U64.HI R5, R91, 0x2, R92 ;  /* 0x000000025b057819 */ /* 0x000fc8000001025c */
[----:B------:R0:W-:Y:S01]  /*2c00*/  @P0 STG.E desc[UR36][R20.64], R57 ;  /* 0x0000003914000986 */ /* 0x0001e2000c101924 */
[----:B------:R-:W-:Y:S01]  /*2c10*/  IADD3 R6, P0, P2, R101, R14, R107 ;  /* 0x0000000e65067210 */ /* 0x000fe20007a1e06b */
[----:B------:R-:W-:-:S12]  /*2c20*/  @!P1 BRA `(.L_x_33) ;  /* 0x0000000000049947 */ /* 0x000fd80003800000 */
[----:B------:R2:W5:Y:S02]  /*2c30*/  LDG.E.LTC128B R118, desc[UR36][R12.64+0x4] ;  /* 0x000004240c767981 */ /* 0x000564000c1e1920 */
.L_x_33:
[----:B------:R-:W-:Y:S05]  /*2c40*/  BSYNC B1 ;  /* 0x0000000000017941 */ /* 0x000fea0003800000 */
.L_x_32:
[----:B-----5:R-:W-:Y:S01]  /*2c50*/  FMUL R56, R118, R89 ;  /* 0x0000005976387220 */ /* 0x020fe20000400000 */
[----:B------:R-:W-:Y:S01]  /*2c60*/  IADD3.X R7, R5, R15, R121, P0, P2 ;  /* 0x0000000f05077210 */ /* 0x000fe200007e4479 */
[----:B------:R-:W-:Y:S01]  /*2c70*/  BSSY B1, `(.L_x_34) ;  /* 0x0000008000017945 */ /* 0x000fe20003800000 */
[----:B------:R-:W-:Y:S01]  /*2c80*/  ISETP.GT.AND P0, PT, R3, RZ, P4 ;  /* 0x000000ff0300720c */ /* 0x000fe20002704270 */
[----:B------:R-:W-:Y:S01]  /*2c90*/  FFMA R59, R59, R88, R56 ;  /* 0x000000583b3b7223 */ /* 0x000fe20000000038 */
[----:B------:R-:W-:-:S04]  /*2ca0*/  ISETP.GT.AND P3, PT, R4, 0x9, PT ;  /* 0x000000090400780c */ /* 0x000fc80003f64270 */
[----:B------:R3:W-:Y:S01]  /*2cb0*/  @P1 STG.E desc[UR36][R20.64+0x4], R59 ;  /* 0x0000043b14001986 */ /* 0x0007e2000c101924 */
[----:B------:R-:W-:-:S06]  /*2cc0*/  P2R R120, PR, RZ, 0x8 ;  /* 0x00000008ff787803 */ /* 0x000fcc0000000000 */
[----:B------:R-:W-:Y:S05]  /*2cd0*/  @!P0 BRA `(.L_x_35) ;  /* 0x0000000000048947 */ /* 0x000fea0003800000 */
[----:B------:R4:W5:Y:S02]  /*2ce0*/  LDG.E.LTC128B R118, desc[UR36][R8.64+0x20] ;  /* 0x0000202408767981 */ /* 0x000964000c1e1920 */
.L_x_35:
[----:B------:R-:W-:Y:S05]  /*2cf0*/  BSYNC B1 ;  /* 0x0000000000017941 */ /* 0x000fea0003800000 */
.L_x_34:
[----:B0----5:R-:W-:Y:S01]  /*2d00*/  FMUL R57, R118, R89 ;  /* 0x0000005976397220 */ /* 0x021fe20000400000 */
[----:B------:R-:W-:Y:S01]  /*2d10*/  ISETP.GT.AND P1, PT, R3, RZ, P3 ;  /* 0x000000ff0300720c */ /* 0x000fe20001f24270 */
[----:B------:R-:W-:Y:S02]  /*2d20*/  BSSY B1, `(.L_x_36) ;  /* 0x0000005000017945 */ /* 0x000fe40003800000 */
[----:B------:R-:W-:-:S05]  /*2d30*/  FFMA R57, R60, R88, R57 ;  /* 0x000000583c397223 */ /* 0x000fca0000000039 */
[----:B------:R0:W-:Y:S05]  /*2d40*/  @P0 STG.E desc[UR36][R14.64+0x20], R57 ;  /* 0x000020390e000986 */ /* 0x0001ea000c101924 */
[----:B------:R-:W-:Y:S05]  /*2d50*/  @!P1 BRA `(.L_x_37) ;  /* 0x0000000000049947 */ /* 0x000fea0003800000 */
[----:B------:R0:W5:Y:S02]  /*2d60*/  LDG.E.LTC128B R118, desc[UR36][R8.64+0x24] ;  /* 0x0000242408767981 */ /* 0x000164000c1e1920 */
.L_x_37:
[----:B------:R-:W-:Y:S05]  /*2d70*/  BSYNC B1 ;  /* 0x0000000000017941 */ /* 0x000fea0003800000 */
.L_x_36:
[----:B-----5:R-:W-:Y:S01]  /*2d80*/  FMUL R56, R118, R89 ;  /* 0x0000005976387220 */ /* 0x020fe20000400000 */
[----:B------:R-:W-:Y:S01]  /*2d90*/  ISETP.GT.AND P0, PT, R3, 0x8, P4 ;  /* 0x000000080300780c */ /* 0x000fe20002704270 */
[----:B------:R-:W-:Y:S02]  /*2da0*/  BSSY B1, `(.L_x_38) ;  /* 0x0000005000017945 */ /* 0x000fe40003800000 */
[----:B------:R-:W-:-:S05]  /*2db0*/  FFMA R61, R61, R88, R56 ;  /* 0x000000583d3d7223 */ /* 0x000fca0000000038 */
[----:B------:R0:W-:Y:S05]  /*2dc0*/  @P1 STG.E desc[UR36][R14.64+0x24], R61 ;  /* 0x0000243d0e001986 */ /* 0x0001ea000c101924 */
[----:B------:R-:W-:Y:S05]  /*2dd0*/  @!P0 BRA `(.L_x_39) ;  /* 0x0000000000048947 */ /* 0x000fea0003800000 */
[----:B------:R0:W5:Y:S02]  /*2de0*/  LDG.E.LTC128B R118, desc[UR36][R12.64+0x20] ;  /* 0x000020240c767981 */ /* 0x000164000c1e1920 */
.L_x_39:
[----:B------:R-:W-:Y:S05]  /*2df0*/  BSYNC B1 ;  /* 0x0000000000017941 */ /* 0x000fea0003800000 */
.L_x_38:
[----:B0----5:R-:W-:Y:S01]  /*2e00*/  FMUL R57, R118, R89 ;  /* 0x0000005976397220 */ /* 0x021fe20000400000 */
[----:B------:R-:W-:Y:S01]  /*2e10*/  ISETP.GT.AND P1, PT, R3, 0x8, P3 ;  /* 0x000000080300780c */ /* 0x000fe20001f24270 */
[----:B------:R-:W-:Y:S02]  /*2e20*/  BSSY B1, `(.L_x_40) ;  /* 0x0000005000017945 */ /* 0x000fe40003800000 */
[----:B------:R-:W-:-:S05]  /*2e30*/  FFMA R57, R62, R88, R57 ;  /* 0x000000583e397223 */ /* 0x000fca0000000039 */
[----:B------:R0:W-:Y:S05]  /*2e40*/  @P0 STG.E desc[UR36][R20.64+0x20], R57 ;  /* 0x0000203914000986 */ /* 0x0001ea000c101924 */
[----:B------:R-:W-:Y:S05]  /*2e50*/  @!P1 BRA `(.L_x_41) ;  /* 0x0000000000049947 */ /* 0x000fea0003800000 */
[----:B------:R0:W5:Y:S02]  /*2e60*/  LDG.E.LTC128B R118, desc[UR36][R12.64+0x24] ;  /* 0x000024240c767981 */ /* 0x000164000c1e1920 */
.L_x_41:
[----:B------:R-:W-:Y:S05]  /*2e70*/  BSYNC B1 ;  /* 0x0000000000017941 */ /* 0x000fea0003800000 */
.L_x_40:
[----:B-----5:R-:W-:Y:S01]  /*2e80*/  FMUL R56, R118, R89 ;  /* 0x0000005976387220 */ /* 0x020fe20000400000 */
[----:B------:R-:W-:Y:S01]  /*2e90*/  IADD3 R121, P0, R112, 0x80, RZ ;  /* 0x0000008070797810 */ /* 0x000fe20007f1e0ff */
[----:B------:R-:W-:Y:S01]  /*2ea0*/  BSSY B1, `(.L_x_42) ;  /* 0x000000c000017945 */ /* 0x000fe20003800000 */
[----:B------:R-:W-:Y:S01]  /*2eb0*/  ISETP.GT.AND P2, PT, R4, 0x10, PT ;  /* 0x000000100400780c */ /* 0x000fe20003f44270 */
[----:B0-----:R-:W-:Y:S01]  /*2ec0*/  FFMA R57, R63, R88, R56 ;  /* 0x000000583f397223 */ /* 0x001fe20000000038 */
[----:B------:R-:W-:Y:S01]  /*2ed0*/  IADD3.X R113, RZ, R113, RZ, P0, !PT ;  /* 0x00000071ff717210 */ /* 0x000fe200007fe4ff */
[-C--:B---3--:R-:W-:Y:S01]  /*2ee0*/  IMAD.WIDE.U32 R58, R121, R10.reuse, R102 ;  /* 0x0000000a793a7225 */ /* 0x088fe200078e0066 */
[----:B------:R-:W-:Y:S02]  /*2ef0*/  ISETP.GT.AND P0, PT, R3, RZ, P2 ;  /* 0x000000ff0300720c */ /* 0x000fe40001704270 */
[----:B------:R0:W-:Y:S01]  /*2f00*/  @P1 STG.E desc[UR36][R20.64+0x24], R57 ;  /* 0x0000243914001986 */ /* 0x0001e2000c101924 */
[----:B------:R-:W-:Y:S01]  /*2f10*/  IMAD R56, R113, R10, RZ ;  /* 0x0000000a71387224 */ /* 0x000fe200078e02ff */
[----:B------:R-:W-:-:S03]  /*2f20*/  P2R R112, PR, RZ, 0x4 ;  /* 0x00000004ff707803 */ /* 0x000fc60000000000 */
[----:B------:R-:W-:-:S06]  /*2f30*/  IMAD R63, R121, R11, R56 ;  /* 0x0000000b793f7224 */ /* 0x000fcc00078e0238 */
[----:B------:R-:W-:Y:S05]  /*2f40*/  @!P0 BRA `(.L_x_43) ;  /* 0x0000000000048947 */ /* 0x000fea0003800000 */
[----:B------:R3:W5:Y:S02]  /*2f50*/  LDG.E.LTC128B R118, desc[UR36][R8.64+0x40] ;  /* 0x0000402408767981 */ /* 0x000764000c1e1920 */
.L_x_43:
[----:B------:R-:W-:Y:S05]  /*2f60*/  BSYNC B1 ;  /* 0x0000000000017941 */ /* 0x000fea0003800000 */
.L_x_42:
[----:B-----5:R-:W-:Y:S01]  /*2f70*/  FMUL R11, R118, R89 ;  /* 0x00000059760b7220 */ /* 0x020fe20000400000 */
[----:B------:R-:W-:Y:S01]  /*2f80*/  IMAD.IADD R59, R63, 0x1, R59 ;  /* 0x000000013f3b7824 */ /* 0x000fe200078e023b */
[----:B------:R-:W-:Y:S01]  /*2f90*/  ISETP.GT.AND P1, PT, R4, 0x11, PT ;  /* 0x000000110400780c */ /* 0x000fe20003f24270 */
[----:B0-----:R-:W-:-:S04]  /*2fa0*/  IMAD.WIDE.U32 R56, R121, R10, R108 ;  /* 0x0000000a79387225 */ /* 0x001fc800078e006c */
[----:B------:R-:W-:Y:S01]  /*2fb0*/  FFMA R107, R64, R88, R11 ;  /* 0x00000058406b7223 */ /* 0x000fe2000000000b */
[----:B------:R-:W-:Y:S01]  /*2fc0*/  BSSY B1, `(.L_x_44) ;  /* 0x0000019000017945 */ /* 0x000fe20003800000 */
[----:B------:R-:W-:-:S03]  /*2fd0*/  IMAD.WIDE.U32 R60, R19, R106, R58 ;  /* 0x0000006a133c7225 */ /* 0x000fc600078e003a */
[----:B------:R0:W-:Y:S01]  /*2fe0*/  @P0 STG.E desc[UR36][R14.64+0x40], R107 ;  /* 0x0000406b0e000986 */ /* 0x0001e2000c101924 */
[----:B------:R-:W-:Y:S01]  /*2ff0*/  LEA R58, P0, R56, R104, 0x2 ;  /* 0x00000068383a7211 */ /* 0x000fe200078010ff */
[----:B------:R-:W-:Y:S02]  /*3000*/  IMAD.IADD R11, R57, 0x1, R63 ;  /* 0x00000001390b7824 */ /* 0x000fe400078e023f */
[----:B------:R-:W-:-:S03]  /*3010*/  IMAD.WIDE.U32 R114, R121, R10, R114 ;  /* 0x0000000a79727225 */ /* 0x000fc600078e0072 */
[----:B------:R-:W-:Y:S01]  /*3020*/  LEA.HI.X R59, R56, R105, R11, 0x2, P0 ;  /* 0x00000069383b7211 */ /* 0x000fe200000f140b */
[----:B------:R-:W-:Y:S01]  /*3030*/  IMAD.IADD R11, R123, 0x1, R61 ;  /* 0x000000017b0b7824 */ /* 0x000fe200078e023d */
[----:B------:R-:W-:Y:S01]  /*3040*/  LEA R10, P0, R60, R104, 0x2 ;  /* 0x000000683c0a7211 */ /* 0x000fe200078010ff */
[----:B------:R-:W-:-:S03]  /*3050*/  IMAD.IADD R63, R63, 0x1, R115 ;  /* 0x000000013f3f7824 */ /* 0x000fc600078e0273 */
[----:B------:R-:W-:Y:S02]  /*3060*/  LEA.HI.X R11, R60, R105, R11, 0x2, P0 ;  /* 0x000000693c0b7211 */ /* 0x000fe400000f140b */
[----:B------:R-:W-:-:S05]  /*3070*/  IADD3 R110, P0, R110, R114, RZ ;  /* 0x000000726e6e7210 */ /* 0x000fca0007f1e0ff */
[----:B------:R-:W-:Y:S01]  /*3080*/  IMAD.X R108, R63, 0x1, R109, P0 ;  /* 0x000000013f6c7824 */ /* 0x000fe200000e066d */
[----:B------:R-:W-:-:S05]  /*3090*/  IADD3 R56, P0, R102, R114, RZ ;  /* 0x0000007266387210 */ /* 0x000fca0007f1e0ff */
[----:B------:R-:W-:Y:S01]  /*30a0*/  IMAD.X R57, R103, 0x1, R63, P0 ;  /* 0x0000000167397824 */ /* 0x000fe200000e063f */
[C---:B------:R-:W-:Y:S02]  /*30b0*/  LEA R60, P0, R110.reuse, R104, 0x2 ;  /* 0x000000686e3c7211 */ /* 0x040fe400078010ff */
[----:B------:R-:W-:Y:S01]  /*30c0*/  P2R R103, PR, RZ, 0x2 ;  /* 0x00000002ff677803 */ /* 0x000fe20000000000 */
[----:B0-----:R-:W-:Y:S01]  /*30d0*/  IMAD.WIDE.U32 R106, R19, R106, R56 ;  /* 0x0000006a136a7225 */ /* 0x001fe200078e0038 */
[----:B------:R-:W-:-:S03]  /*30e0*/  LEA.HI.X R61, R110, R105, R108, 0x2, P0 ;  /* 0x000000696e3d7211 */ /* 0x000fc600000f146c */
[----:B------:R-:W-:Y:S01]  /*30f0*/  IMAD.IADD R19, R123, 0x1, R107 ;  /* 0x000000017b137824 */ /* 0x000fe200078e026b */
[----:B------:R-:W-:-:S04]  /*3100*/  LEA R56, P0, R106, R104, 0x2 ;  /* 0x000000686a387211 */ /* 0x000fc800078010ff */
[----:B------:R-:W-:Y:S02]  /*3110*/  LEA.HI.X R57, R106, R105, R19, 0x2, P0 ;  /* 0x000000696a397211 */ /* 0x000fe400000f1413 */
[----:B------:R-:W-:-:S13]  /*3120*/  ISETP.GT.AND P0, PT, R3, RZ, P1 ;  /* 0x000000ff0300720c */ /* 0x000fda0000f04270 */
[----:B------:R-:W-:Y:S05]  /*3130*/  @!P0 BRA `(.L_x_45) ;  /* 0x0000000000048947 */ /* 0x000fea0003800000 */
[----:B------:R0:W5:Y:S02]  /*3140*/  LDG.E.LTC128B R118, desc[UR36][R8.64+0x44] ;  /* 0x0000442408767981 */ /* 0x000164000c1e1920 */
.L_x_45:
[----:B------:R-:W-:Y:S05]  /*3150*/  BSYNC B1 ;  /* 0x0000000000017941 */ /* 0x000fea0003800000 */
.L_x_44:
[----:B-----5:R-:W-:Y:S01]  /*3160*/  FMUL R62, R118, R89 ;  /* 0x00000059763e7220 */ /* 0x020fe20000400000 */
[----:B------:R-:W-:Y:S03]  /*3170*/  BSSY B1, `(.L_x_46) ;  /* 0x0000006000017945 */ /* 0x000fe60003800000 */
[----:B------:R-:W-:-:S05]  /*3180*/  FFMA R65, R65, R88, R62 ;  /* 0x0000005841417223 */ /* 0x000fca000000003e */
[----:B------:R0:W-:Y:S01]  /*3190*/  @P0 STG.E desc[UR36][R14.64+0x44], R65 ;  /* 0x000044410e000986 */ /* 0x0001e2000c101924 */
[----:B------:R-:W-:-:S13]  /*31a0*/  ISETP.GT.AND P0, PT, R3, 0x8, P2 ;  /* 0x000000080300780c */ /* 0x000fda0001704270 */
[----:B0-----:R-:W-:Y:S05]  /*31b0*/  @!P0 BRA `(.L_x_47) ;  /* 0x0000000000048947 */ /* 0x001fea0003800000 */
[----:B------:R0:W5:Y:S02]  /*31c0*/  LDG.E.LTC128B R118, desc[UR36][R12.64+0x40] ;  /* 0x000040240c767981 */ /* 0x000164000c1e1920 */
.L_x_47:
[----:B------:R-:W-:Y:S05]  /*31d0*/  BSYNC B1 ;  /* 0x0000000000017941 */ /* 0x000fea0003800000 */
.L_x_46:
[----:B-----5:R-:W-:Y:S01]  /*31e0*/  FMUL R19, R118, R89 ;  /* 0x0000005976137220 */ /* 0x020fe20000400000 */
[----:B------:R-:W-:Y:S03]  /*31f0*/  BSSY B1, `(.L_x_48) ;  /* 0x0000006000017945 */ /* 0x000fe60003800000 */
[----:B------:R-:W-:-:S05]  /*3200*/  FFMA R19, R66, R88, R19 ;  /* 0x0000005842137223 */ /* 0x000fca0000000013 */
[----:B------:R0:W-:Y:S01]  /*3210*/  @P0 STG.E desc[UR36][R20.64+0x40], R19 ;  /* 0x0000401314000986 */ /* 0x0001e2000c101924 */
[----:B------:R-:W-:-:S13]  /*3220*/  ISETP.GT.AND P0, PT, R3, 0x8, P1 ;  /* 0x000000080300780c */ /* 0x000fda0000f04270 */
[----:B0-----:R-:W-:Y:S05]  /*3230*/  @!P0 BRA `(.L_x_49) ;  /* 0x0000000000048947 */ /* 0x001fea0003800000 */
[----:B------:R0:W5:Y:S02]  /*3240*/  LDG.E.LTC128B R118, desc[UR36][R12.64+0x44] ;  /* 0x000044240c767981 */ /* 0x000164000c1e1920 */
.L_x_49:
[----:B------:R-:W-:Y:S05]  /*3250*/  BSYNC B1 ;  /* 0x0000000000017941 */ /* 0x000fea0003800000 */
.L_x_48:
[----:B-----5:R-:W-:Y:S01]  /*3260*/  FMUL R62, R118, R89 ;  /* 0x00000059763e7220 */ /* 0x020fe20000400000 */
[----:B------:R-:W-:Y:S01]  /*3270*/  ISETP.GT.AND P2, PT, R4, 0x18, PT ;  /* 0x000000180400780c */ /* 0x000fe20003f44270 */
[----:B------:R-:W-:Y:S02]  /*3280*/  BSSY B1, `(.L_x_50) ;  /* 0x0000007000017945 */ /* 0x000fe40003800000 */
[----:B------:R-:W-:Y:S01]  /*3290*/  FFMA R67, R67, R88, R62 ;  /* 0x0000005843437223 */ /* 0x000fe2000000003e */
[----:B------:R-:W-:-:S04]  /*32a0*/  P2R R102, PR, RZ, 0x4 ;  /* 0x00000004ff667803 */ /* 0x000fc80000000000 */
[----:B------:R0:W-:Y:S01]  /*32b0*/  @P0 STG.E desc[UR36][R20.64+0x44], R67 ;  /* 0x0000444314000986 */ /* 0x0001e2000c101924 */
[----:B------:R-:W-:-:S13]  /*32c0*/  ISETP.GT.AND P0, PT, R3, RZ, P2 ;  /* 0x000000ff0300720c */ /* 0x000fda0001704270 */
[----:B0-----:R-:W-:Y:S05]  /*32d0*/  @!P0 BRA `(.L_x_51) ;  /* 0x0000000000048947 */ /* 0x001fea0003800000 */
[----:B------:R0:W5:Y:S02]  /*32e0*/  LDG.E.LTC128B R118, desc[UR36][R8.64+0x60] ;  /* 0x0000602408767981 */ /* 0x000164000c1e1920 */
.L_x_51:
[----:B------:R-:W-:Y:S05]  /*32f0*/  BSYNC B1 ;  /* 0x0000000000017941 */ /* 0x000fea0003800000 */
.L_x_50:
        /* <DEDUP_REMOVED lines=9> */
.L_x_53:
[----:B------:R-:W-:Y:S05]  /*3390*/  BSYNC B1 ;  /* 0x0000000000017941 */ /* 0x000fea0003800000 */
.L_x_52:
[----:B-----5:R-:W-:Y:S01]  /*33a0*/  FMUL R62, R118, R89 ;  /* 0x00000059763e7220 */ /* 0x020fe20000400000 */
[----:B------:R-:W-:Y:S03]  /*33b0*/  BSSY B1, `(.L_x_54) ;  /* 0x0000006000017945 */ /* 0x000fe60003800000 */
[----:B------:R-:W-:-:S05]  /*33c0*/  FFMA R69, R69, R88, R62 ;  /* 0x0000005845457223 */ /* 0x000fca000000003e */
[----:B------:R0:W-:Y:S01]  /*33d0*/  @P0 STG.E desc[UR36][R14.64+0x64], R69 ;  /* 0x000064450e000986 */ /* 0x0001e2000c101924 */
[----:B------:R-:W-:-:S13]  /*33e0*/  ISETP.GT.AND P0, PT, R3, 0x8, P2 ;  /* 0x000000080300780c */ /* 0x000fda0001704270 */
[----:B0-----:R-:W-:Y:S05]  /*33f0*/  @!P0 BRA `(.L_x_55) ;  /* 0x0000000000048947 */ /* 0x001fea0003800000 */
[----:B------:R0:W5:Y:S02]  /*3400*/  LDG.E.LTC128B R118, desc[UR36][R12.64+0x60] ;  /* 0x000060240c767981 */ /* 0x000164000c1e1920 */
.L_x_55:
[----:B------:R-:W-:Y:S05]  /*3410*/  BSYNC B1 ;  /* 0x0000000000017941 */ /* 0x000fea0003800000 */
.L_x_54:
[----:B-----5:R-:W-:Y:S01]  /*3420*/  FMUL R19, R118, R89 ;  /* 0x0000005976137220 */ /* 0x020fe20000400000 */
[----:B------:R-:W-:Y:S03]  /*3430*/  BSSY B1, `(.L_x_56) ;  /* 0x0000006000017945 */ /* 0x000fe60003800000 */
[----:B------:R-:W-:-:S05]  /*3440*/  FFMA R19, R70, R88, R19 ;  /* 0x0000005846137223 */ /* 0x000fca0000000013 */
[----:B------:R0:W-:Y:S01]  /*3450*/  @P0 STG.E desc[UR36][R20.64+0x60], R19 ;  /* 0x0000601314000986 */ /* 0x0001e2000c101924 */
[----:B------:R-:W-:-:S13]  /*3460*/  ISETP.GT.AND P0, PT, R3, 0x8, P1 ;  /* 0x000000080300780c */ /* 0x000fda0000f04270 */
[----:B0-----:R-:W-:Y:S05]  /*3470*/  @!P0 BRA `(.L_x_57) ;  /* 0x0000000000048947 */ /* 0x001fea0003800000 */
[----:B------:R0:W5:Y:S02]  /*3480*/  LDG.E.LTC128B R118, desc[UR36][R12.64+0x64] ;  /* 0x000064240c767981 */ /* 0x000164000c1e1920 */
.L_x_57:
[----:B------:R-:W-:Y:S05]  /*3490*/  BSYNC B1 ;  /* 0x0000000000017941 */ /* 0x000fea0003800000 */
.L_x_56:
        /* <DEDUP_REMOVED lines=9> */
.L_x_59:
[----:B------:R-:W-:Y:S05]  /*3530*/  BSYNC B1 ;  /* 0x0000000000017941 */ /* 0x000fea0003800000 */
.L_x_58:
        /* <DEDUP_REMOVED lines=9> */
.L_x_61:
[----:B------:R-:W-:Y:S05]  /*35d0*/  BSYNC B1 ;  /* 0x0000000000017941 */ /* 0x000fea0003800000 */
.L_x_60:
[----:B-----5:R-:W-:Y:S01]  /*35e0*/  FMUL R62, R118, R89 ;  /* 0x00000059763e7220 */ /* 0x020fe20000400000 */
[----:B------:R-:W-:Y:S03]  /*35f0*/  BSSY B1, `(.L_x_62) ;  /* 0x0000006000017945 */ /* 0x000fe60003800000 */
[----:B------:R-:W-:-:S05]  /*3600*/  FFMA R73, R73, R88, R62 ;  /* 0x0000005849497223 */ /* 0x000fca000000003e */
[----:B------:R0:W-:Y:S01]  /*3610*/  @P0 STG.E desc[UR36][R14.64+0x84], R73 ;  /* 0x000084490e000986 */ /* 0x0001e2000c101924 */
[----:B------:R-:W-:-:S13]  /*3620*/  ISETP.GT.AND P0, PT, R3, 0x8, P2 ;  /* 0x000000080300780c */ /* 0x000fda0001704270 */
[----:B0-----:R-:W-:Y:S05]  /*3630*/  @!P0 BRA `(.L_x_63) ;  /* 0x0000000000048947 */ /* 0x001fea0003800000 */
[----:B------:R0:W5:Y:S02]  /*3640*/  LDG.E.LTC128B R118, desc[UR36][R12.64+0x80] ;  /* 0x000080240c767981 */ /* 0x000164000c1e1920 */
.L_x_63:
[----:B------:R-:W-:Y:S05]  /*3650*/  BSYNC B1 ;  /* 0x0000000000017941 */ /* 0x000fea0003800000 */
.L_x_62:
[----:B-----5:R-:W-:Y:S01]  /*3660*/  FMUL R19, R118, R89 ;  /* 0x0000005976137220 */ /* 0x020fe20000400000 */
[----:B------:R-:W-:Y:S03]  /*3670*/  BSSY B1, `(.L_x_64) ;  /* 0x0000006000017945 */ /* 0x000fe60003800000 */
[----:B------:R-:W-:-:S05]  /*3680*/  FFMA R19, R74, R88, R19 ;  /* 0x000000584a137223 */ /* 0x000fca0000000013 */
[----:B------:R0:W-:Y:S01]  /*3690*/  @P0 STG.E desc[UR36][R20.64+0x80], R19 ;  /* 0x0000801314000986 */ /* 0x0001e2000c101924 */
[----:B------:R-:W-:-:S13]  /*36a0*/  ISETP.GT.AND P0, PT, R3, 0x8, P1 ;  /* 0x000000080300780c */ /* 0x000fda0000f04270 */
[----:B0-----:R-:W-:Y:S05]  /*36b0*/  @!P0 BRA `(.L_x_65) ;  /* 0x0000000000048947 */ /* 0x001fea0003800000 */
[----:B------:R0:W5:Y:S02]  /*36c0*/  LDG.E.LTC128B R118, desc[UR36][R12.64+0x84] ;  /* 0x000084240c767981 */ /* 0x000164000c1e1920 */
.L_x_65:
[----:B------:R-:W-:Y:S05]  /*36d0*/  BSYNC B1 ;  /* 0x0000000000017941 */ /* 0x000fea0003800000 */
.L_x_64:
        /* <DEDUP_REMOVED lines=9> */
.L_x_67:
[----:B------:R-:W-:Y:S05]  /*3770*/  BSYNC B1 ;  /* 0x0000000000017941 */ /* 0x000fea0003800000 */
.L_x_66:
[----:B-----5:R-:W-:Y:S01]  /*3780*/  FMUL R19, R118, R89 ;  /* 0x0000005976137220 */ /* 0x020fe20000400000 */
[----:B------:R-:W-:Y:S01]  /*3790*/  ISETP.GT.AND P5, PT, R4, 0x29, PT ;  /* 0x000000290400780c */ /* 0x000fe20003fa4270 */
[----:B------:R-:W-:Y:S02]  /*37a0*/  BSSY B1, `(.L_x_68) ;  /* 0x0000007000017945 */ /* 0x000fe40003800000 */
[----:B------:R-:W-:-:S05]  /*37b0*/  FFMA R19, R76, R88, R19 ;  /* 0x000000584c137223 */ /* 0x000fca0000000013 */
[----:B------:R1:W-:Y:S01]  /*37c0*/  @P0 STG.E desc[UR36][R14.64+0xa0], R19 ;  /* 0x0000a0130e000986 */ /* 0x0003e2000c101924 */
[----:B------:R-:W-:Y:S02]  /*37d0*/  ISETP.GT.AND P0, PT, R3, RZ, P5 ;  /* 0x000000ff0300720c */ /* 0x000fe40002f04270 */
[----:B-1----:R-:W-:-:S11]  /*37e0*/  P2R R19, PR, RZ, 0x20 ;  /* 0x00000020ff137803 */ /* 0x002fd60000000000 */
[----:B------:R-:W-:Y:S05]  /*37f0*/  @!P0 BRA `(.L_x_69) ;  /* 0x0000000000048947 */ /* 0x000fea0003800000 */
[----:B------:R1:W5:Y:S02]  /*3800*/  LDG.E.LTC128B R118, desc[UR36][R8.64+0xa4] ;  /* 0x0000a42408767981 */ /* 0x000364000c1e1920 */
.L_x_69:
[----:B------:R-:W-:Y:S05]  /*3810*/  BSYNC B1 ;  /* 0x0000000000017941 */ /* 0x000fea0003800000 */
.L_x_68:
[----:B-----5:R-:W-:Y:S01]  /*3820*/  FMUL R62, R118, R89 ;  /* 0x00000059763e7220 */ /* 0x020fe20000400000 */
[----:B------:R-:W-:Y:S03]  /*3830*/  BSSY B1, `(.L_x_70) ;  /* 0x0000006000017945 */ /* 0x000fe60003800000 */
[----:B------:R-:W-:-:S05]  /*3840*/  FFMA R77, R77, R88, R62 ;  /* 0x000000584d4d7223 */ /* 0x000fca000000003e */
[----:B------:R0:W-:Y:S01]  /*3850*/  @P0 STG.E desc[UR36][R14.64+0xa4], R77 ;  /* 0x0000a44d0e000986 */ /* 0x0001e2000c101924 */
[----:B------:R-:W-:-:S13]  /*3860*/  ISETP.GT.AND P0, PT, R3, 0x8, P1 ;  /* 0x000000080300780c */ /* 0x000fda0000f04270 */
[----:B0-----:R-:W-:Y:S05]  /*3870*/  @!P0 BRA `(.L_x_71) ;  /* 0x0000000000048947 */ /* 0x001fea0003800000 */
[----:B------:R0:W5:Y:S02]  /*3880*/  LDG.E.LTC128B R118, desc[UR36][R12.64+0xa0] ;  /* 0x0000a0240c767981 */ /* 0x000164000c1e1920 */
.L_x_71:
[----:B------:R-:W-:Y:S05]  /*3890*/  BSYNC B1 ;  /* 0x0000000000017941 */ /* 0x000fea0003800000 */
.L_x_70:
[----:B-----5:R-:W-:Y:S01]  /*38a0*/  FMUL R19, R118, R89 ;  /* 0x0000005976137220 */ /* 0x020fe20000400000 */
[----:B------:R-:W-:Y:S03]  /*38b0*/  BSSY B1, `(.L_x_72) ;  /* 0x0000006000017945 */ /* 0x000fe60003800000 */
[----:B------:R-:W-:-:S05]  /*38c0*/  FFMA R19, R78, R88, R19 ;  /* 0x000000584e137223 */ /* 0x000fca0000000013 */
[----:B------:R0:W-:Y:S01]  /*38d0*/  @P0 STG.E desc[UR36][R20.64+0xa0], R19 ;  /* 0x0000a01314000986 */ /* 0x0001e2000c101924 */
[----:B------:R-:W-:-:S13]  /*38e0*/  ISETP.GT.AND P0, PT, R3, 0x8, P5 ;  /* 0x000000080300780c */ /* 0x000fda0002f04270 */
[----:B0-----:R-:W-:Y:S05]  /*38f0*/  @!P0 BRA `(.L_x_73) ;  /* 0x0000000000048947 */ /* 0x001fea0003800000 */
[----:B------:R0:W5:Y:S02]  /*3900*/  LDG.E.LTC128B R118, desc[UR36][R12.64+0xa4] ;  /* 0x0000a4240c767981 */ /* 0x000164000c1e1920 */
.L_x_73:
[----:B------:R-:W-:Y:S05]  /*3910*/  BSYNC B1 ;  /* 0x0000000000017941 */ /* 0x000fea0003800000 */
.L_x_72:
[----:B-----5:R-:W-:Y:S01]  /*3920*/  FMUL R62, R118, R89 ;  /* 0x00000059763e7220 */ /* 0x020fe20000400000 */
[----:B------:R-:W-:Y:S01]  /*3930*/  ISETP.GT.AND P3, PT, R4, 0x30, PT ;  /* 0x000000300400780c */ /* 0x000fe20003f64270 */
[----:B------:R-:W-:Y:S02]  /*3940*/  BSSY B1, `(.L_x_74) ;  /* 0x0000006000017945 */ /* 0x000fe40003800000 */
[----:B------:R-:W-:-:S05]  /*3950*/  FFMA R79, R79, R88, R62 ;  /* 0x000000584f4f7223 */ /* 0x000fca000000003e */
[----:B------:R0:W-:Y:S01]  /*3960*/  @P0 STG.E desc[UR36][R20.64+0xa4], R79 ;  /* 0x0000a44f14000986 */ /* 0x0001e2000c101924 */
[----:B------:R-:W-:-:S13]  /*3970*/  ISETP.GT.AND P0, PT, R3, RZ, P3 ;  /* 0x000000ff0300720c */ /* 0x000fda0001f04270 */
[----:B0-----:R-:W-:Y:S05]  /*3980*/  @!P0 BRA `(.L_x_75) ;  /* 0x0000000000048947 */ /* 0x001fea0003800000 */
[----:B------:R0:W5:Y:S02]  /*3990*/  LDG.E.LTC128B R118, desc[UR36][R8.64+0xc0] ;  /* 0x0000c02408767981 */ /* 0x000164000c1e1920 */
.L_x_75:
[----:B------:R-:W-:Y:S05]  /*39a0*/  BSYNC B1 ;  /* 0x0000000000017941 */ /* 0x000fea0003800000 */
.L_x_74:
        /* <DEDUP_REMOVED lines=8> */
.L_x_77:
[----:B------:R-:W-:Y:S05]  /*3a30*/  BSYNC B1 ;  /* 0x0000000000017941 */ /* 0x000fea0003800000 */
.L_x_76:
[----:B-----5:R-:W-:Y:S01]  /*3a40*/  FMUL R62, R118, R89 ;  /* 0x00000059763e7220 */ /* 0x020fe20000400000 */
[----:B------:R-:W-:Y:S03]  /*3a50*/  BSSY B1, `(.L_x_78) ;  /* 0x0000006000017945 */ /* 0x000fe60003800000 */
[----:B------:R-:W-:-:S05]  /*3a60*/  FFMA R81, R81, R88, R62 ;  /* 0x0000005851517223 */ /* 0x000fca000000003e */
[----:B------:R0:W-:Y:S01]  /*3a70*/  @P0 STG.E desc[UR36][R14.64+0xc4], R81 ;  /* 0x0000c4510e000986 */ /* 0x0001e2000c101924 */
[----:B------:R-:W-:-:S13]  /*3a80*/  ISETP.GT.AND P0, PT, R3, 0x8, P3 ;  /* 0x000000080300780c */ /* 0x000fda0001f04270 */
[----:B0-----:R-:W-:Y:S05]  /*3a90*/  @!P0 BRA `(.L_x_79) ;  /* 0x0000000000048947 */ /* 0x001fea0003800000 */
[----:B------:R0:W5:Y:S02]  /*3aa0*/  LDG.E.LTC128B R118, desc[UR36][R12.64+0xc0] ;  /* 0x0000c0240c767981 */ /* 0x000164000c1e1920 */
.L_x_79:
[----:B------:R-:W-:Y:S05]  /*3ab0*/  BSYNC B1 ;  /* 0x0000000000017941 */ /* 0x000fea0003800000 */
.L_x_78:
[----:B-----5:R-:W-:Y:S01]  /*3ac0*/  FMUL R19, R118, R89 ;  /* 0x0000005976137220 */ /* 0x020fe20000400000 */
[----:B------:R-:W-:Y:S03]  /*3ad0*/  BSSY B1, `(.L_x_80) ;  /* 0x0000006000017945 */ /* 0x000fe60003800000 */
[----:B------:R-:W-:-:S05]  /*3ae0*/  FFMA R19, R82, R88, R19 ;  /* 0x0000005852137223 */ /* 0x000fca0000000013 */
[----:B------:R0:W-:Y:S01]  /*3af0*/  @P0 STG.E desc[UR36][R20.64+0xc0], R19 ;  /* 0x0000c01314000986 */ /* 0x0001e2000c101924 */
[----:B------:R-:W-:-:S13]  /*3b00*/  ISETP.GT.AND P0, PT, R3, 0x8, P2 ;  /* 0x000000080300780c */ /* 0x000fda0001704270 */
[----:B0-----:R-:W-:Y:S05]  /*3b10*/  @!P0 BRA `(.L_x_81) ;  /* 0x0000000000048947 */ /* 0x001fea0003800000 */
[----:B------:R0:W5:Y:S02]  /*3b20*/  LDG.E.LTC128B R118, desc[UR36][R12.64+0xc4] ;  /* 0x0000c4240c767981 */ /* 0x000164000c1e1920 */
.L_x_81:
[----:B------:R-:W-:Y:S05]  /*3b30*/  BSYNC B1 ;  /* 0x0000000000017941 */ /* 0x000fea0003800000 */
.L_x_80:
        /* <DEDUP_REMOVED lines=8> */
.L_x_83:
[----:B------:R-:W-:Y:S05]  /*3bc0*/  BSYNC B1 ;  /* 0x0000000000017941 */ /* 0x000fea0003800000 */
.L_x_82:
[----:B-----5:R-:W-:Y:S01]  /*3bd0*/  FMUL R19, R118, R89 ;  /* 0x0000005976137220 */ /* 0x020fe20000400000 */
[----:B------:R-:W-:Y:S03]  /*3be0*/  BSSY B1, `(.L_x_84) ;  /* 0x000000d000017945 */ /* 0x000fe60003800000 */
[----:B------:R-:W-:-:S05]  /*3bf0*/  FFMA R19, R84, R88, R19 ;  /* 0x0000005854137223 */ /* 0x000fca0000000013 */
[----:B------:R0:W-:Y:S01]  /*3c00*/  @P0 STG.E desc[UR36][R14.64+0xe0], R19 ;  /* 0x0000e0130e000986 */ /* 0x0001e2000c101924 */
[----:B------:R-:W-:-:S04]  /*3c10*/  IADD3 R64, P0, R101, R20, RZ ;  /* 0x0000001465407210 */ /* 0x000fc80007f1e0ff */
[----:B------:R-:W-:Y:S02]  /*3c20*/  IADD3.X R65, R5, R21, RZ, P0, !PT ;  /* 0x0000001505417210 */ /* 0x000fe400007fe4ff */
[----:B------:R-:W-:-:S05]  /*3c30*/  IADD3 R66, P0, R101, R20, RZ ;  /* 0x0000001465427210 */ /* 0x000fca0007f1e0ff */
[----:B------:R-:W-:Y:S01]  /*3c40*/  IMAD.X R67, R5, 0x1, R21, P0 ;  /* 0x0000000105437824 */ /* 0x000fe200000e0615 */
[----:B------:R-:W-:-:S05]  /*3c50*/  IADD3 R62, P0, R101, R14, RZ ;  /* 0x0000000e653e7210 */ /* 0x000fca0007f1e0ff */
[----:B------:R-:W-:Y:S01]  /*3c60*/  IMAD.X R63, R5, 0x1, R15, P0 ;  /* 0x00000001053f7824 */ /* 0x000fe200000e060f */
[----:B------:R-:W-:-:S04]  /*3c70*/  ISETP.GT.AND P0, PT, R4, 0x39, PT ;  /* 0x000000390400780c */ /* 0x000fc80003f04270 */
[----:B------:R-:W-:-:S13]  /*3c80*/  ISETP.GT.AND P4, PT, R3, RZ, P0 ;  /* 0x000000ff0300720c */ /* 0x000fda0000784270 */
[----:B0-----:R-:W-:Y:S05]  /*3c90*/  @!P4 BRA `(.L_x_85) ;  /* 0x000000000004c947 */ /* 0x001fea0003800000 */
[----:B------:R0:W5:Y:S02]  /*3ca0*/  LDG.E.LTC128B R118, desc[UR36][R8.64+0xe4] ;  /* 0x0000e42408767981 */ /* 0x000164000c1e1920 */
.L_x_85:
[----:B------:R-:W-:Y:S05]  /*3cb0*/  BSYNC B1 ;  /* 0x0000000000017941 */ /* 0x000fea0003800000 */
.L_x_84:
[----:B-----5:R-:W-:Y:S01]  /*3cc0*/  FMUL R4, R118, R89 ;  /* 0x0000005976047220 */ /* 0x020fe20000400000 */
[----:B------:R-:W-:Y:S03]  /*3cd0*/  BSSY B1, `(.L_x_86) ;  /* 0x0000006000017945 */ /* 0x000fe60003800000 */
[----:B------:R-:W-:-:S05]  /*3ce0*/  FFMA R85, R85, R88, R4 ;  /* 0x0000005855557223 */ /* 0x000fca0000000004 */
[----:B------:R0:W-:Y:S01]  /*3cf0*/  @P4 STG.E desc[UR36][R14.64+0xe4], R85 ;  /* 0x0000e4550e004986 */ /* 0x0001e2000c101924 */
[----:B------:R-:W-:-:S13]  /*3d00*/  ISETP.GT.AND P4, PT, R3, 0x8, P1 ;  /* 0x000000080300780c */ /* 0x000fda0000f84270 */
[----:B0-----:R-:W-:Y:S05]  /*3d10*/  @!P4 BRA `(.L_x_87) ;  /* 0x000000000004c947 */ /* 0x001fea0003800000 */
[----:B------:R0:W5:Y:S02]  /*3d20*/  LDG.E.LTC128B R118, desc[UR36][R12.64+0xe0] ;  /* 0x0000e0240c767981 */ /* 0x000164000c1e1920 */
.L_x_87:
[----:B------:R-:W-:Y:S05]  /*3d30*/  BSYNC B1 ;  /* 0x0000000000017941 */ /* 0x000fea0003800000 */
.L_x_86:
[----:B-----5:R-:W-:Y:S01]  /*3d40*/  FMUL R5, R118, R89 ;  /* 0x0000005976057220 */ /* 0x020fe20000400000 */
[----:B------:R-:W-:Y:S03]  /*3d50*/  BSSY B1, `(.L_x_88) ;  /* 0x0000006000017945 */ /* 0x000fe60003800000 */
[----:B------:R-:W-:-:S05]  /*3d60*/  FFMA R5, R86, R88, R5 ;  /* 0x0000005856057223 */ /* 0x000fca0000000005 */
[----:B------:R0:W-:Y:S01]  /*3d70*/  @P4 STG.E desc[UR36][R20.64+0xe0], R5 ;  /* 0x0000e00514004986 */ /* 0x0001e2000c101924 */
[----:B------:R-:W-:-:S13]  /*3d80*/  ISETP.GT.AND P4, PT, R3, 0x8, P0 ;  /* 0x000000080300780c */ /* 0x000fda0000784270 */
[----:B0-----:R-:W-:Y:S05]  /*3d90*/  @!P4 BRA `(.L_x_89) ;  /* 0x000000000004c947 */ /* 0x001fea0003800000 */
[----:B------:R0:W5:Y:S02]  /*3da0*/  LDG.E.LTC128B R118, desc[UR36][R12.64+0xe4] ;  /* 0x0000e4240c767981 */ /* 0x000164000c1e1920 */
.L_x_89:
[----:B------:R-:W-:Y:S05]  /*3db0*/  BSYNC B1 ;  /* 0x0000000000017941 */ /* 0x000fea0003800000 */
.L_x_88:
[----:B-----5:R-:W-:-:S04]  /*3dc0*/  FMUL R4, R118, R89 ;  /* 0x0000005976047220 */ /* 0x020fc80000400000 */
[----:B------:R-:W-:-:S05]  /*3dd0*/  FFMA R87, R87, R88, R4 ;  /* 0x0000005857577223 */ /* 0x000fca0000000004 */
[----:B------:R0:W-:Y:S01]  /*3de0*/  @P4 STG.E desc[UR36][R20.64+0xe4], R87 ;  /* 0x0000e45714004986 */ /* 0x0001e2000c101924 */
[----:B------:R-:W-:-:S13]  /*3df0*/  ISETP.GT.AND P4, PT, R3, 0x80, P6 ;  /* 0x000000800300780c */ /* 0x000fda0003784270 */
[----:B------:R-:W2:Y:S01]  /*3e00*/  @P4 LDG.E.LTC128B R118, desc[UR36][R58.64] ;  /* 0x000000243a764981 */ /* 0x000ea2000c1e1920 */
[----:B------:R-:W-:Y:S01]  /*3e10*/  BSSY B1, `(.L_x_90) ;  /* 0x0000008000017945 */ /* 0x000fe20003800000 */
[----:B--2---:R-:W-:-:S04]  /*3e20*/  FMUL R5, R118, R89 ;  /* 0x0000005976057220 */ /* 0x004fc80000400000 */
[----:B------:R-:W-:-:S05]  /*3e30*/  FFMA R5, R24, R88, R5 ;  /* 0x0000005818057223 */ /* 0x000fca0000000005 */
[----:B------:R0:W-:Y:S01]  /*3e40*/  @P4 STG.E desc[UR36][R62.64], R5 ;  /* 0x000000053e004986 */ /* 0x0001e2000c101924 */
[----:B------:R-:W-:-:S04]  /*3e50*/  ISETP.NE.AND P4, PT, R117, RZ, PT ;  /* 0x000000ff7500720c */ /* 0x000fc80003f85270 */
[----:B------:R-:W-:-:S13]  /*3e60*/  ISETP.GT.AND P4, PT, R3, 0x80, P4 ;  /* 0x000000800300780c */ /* 0x000fda0002784270 */
[----:B0-----:R-:W-:Y:S05]  /*3e70*/  @!P4 BRA `(.L_x_91) ;  /* 0x000000000004c947 */ /* 0x001fea0003800000 */
[----:B------:R0:W5:Y:S02]  /*3e80*/  LDG.E.LTC128B R118, desc[UR36][R10.64+0x4] ;  /* 0x000004240a767981 */ /* 0x000164000c1e1920 */
.L_x_91:
[----:B------:R-:W-:Y:S05]  /*3e90*/  BSYNC B1 ;  /* 0x0000000000017941 */ /* 0x000fea0003800000 */
.L_x_90:
[----:B-----5:R-:W-:Y:S01]  /*3ea0*/  FMUL R4, R118, R89 ;  /* 0x0000005976047220 */ /* 0x020fe20000400000 */
[----:B------:R-:W-:Y:S01]  /*3eb0*/  @P4 IMAD.MOV.U32 R5, RZ, RZ, R63 ;  /* 0x000000ffff054224 */ /* 0x000fe200078e003f */
[----:B------:R-:W-:Y:S01]  /*3ec0*/  ISETP.GT.AND P6, PT, R3, 0x88, P6 ;  /* 0x000000880300780c */ /* 0x000fe200037c4270 */
[----:B------:R-:W-:Y:S01]  /*3ed0*/  BSSY B1, `(.L_x_92) ;  /* 0x0000006000017945 */ /* 0x000fe20003800000 */
[----:B------:R-:W-:Y:S01]  /*3ee0*/  FFMA R25, R25, R88, R4 ;  /* 0x0000005819197223 */ /* 0x000fe20000000004 */
[----:B------:R-:W-:-:S05]  /*3ef0*/  @P4 IMAD.MOV.U32 R4, RZ, RZ, R62 ;  /* 0x000000ffff044224 */ /* 0x000fca00078e003e */
[----:B------:R2:W-:Y:S05]  /*3f00*/  @P4 STG.E desc[UR36][R4.64+0x4], R25 ;  /* 0x0000041904004986 */ /* 0x0005ea000c101924 */
[----:B------:R-:W-:Y:S05]  /*3f10*/  @!P6 BRA `(.L_x_93) ;  /* 0x000000000004e947 */ /* 0x000fea0003800000 */
[----:B------:R0:W5:Y:S02]  /*3f20*/  LDG.E.LTC128B R118, desc[UR36][R60.64] ;  /* 0x000000243c767981 */ /* 0x000164000c1e1920 */
.L_x_93:
[----:B------:R-:W-:Y:S05]  /*3f30*/  BSYNC B1 ;  /* 0x0000000000017941 */ /* 0x000fea0003800000 */
.L_x_92:
[----:B--2--5:R-:W-:Y:S01]  /*3f40*/  FMUL R5, R118, R89 ;  /* 0x0000005976057220 */ /* 0x024fe20000400000 */
[----:B------:R-:W-:Y:S01]  /*3f50*/  ISETP.NE.AND P4, PT, R117, RZ, PT ;  /* 0x000000ff7500720c */ /* 0x000fe20003f85270 */
[----:B------:R-:W-:Y:S02]  /*3f60*/  BSSY B1, `(.L_x_94) ;  /* 0x0000006000017945 */ /* 0x000fe40003800000 */
[----:B------:R-:W-:Y:S01]  /*3f70*/  FFMA R5, R26, R88, R5 ;  /* 0x000000581a057223 */ /* 0x000fe20000000005 */
[----:B------:R-:W-:-:S04]  /*3f80*/  ISETP.GT.AND P4, PT, R3, 0x88, P4 ;  /* 0x000000880300780c */ /* 0x000fc80002784270 */
[----:B------:R2:W-:Y:S09]  /*3f90*/  @P6 STG.E desc[UR36][R64.64], R5 ;  /* 0x0000000540006986 */ /* 0x0005f2000c101924 */
[----:B------:R-:W-:Y:S05]  /*3fa0*/  @!P4 BRA `(.L_x_95) ;  /* 0x000000000004c947 */ /* 0x000fea0003800000 */
[----:B------:R0:W5:Y:S02]  /*3fb0*/  LDG.E.LTC128B R118, desc[UR36][R56.64+0x4] ;  /* 0x0000042438767981 */ /* 0x000164000c1e1920 */
.L_x_95:
[----:B------:R-:W-:Y:S05]  /*3fc0*/  BSYNC B1 ;  /* 0x0000000000017941 */ /* 0x000fea0003800000 */
.L_x_94:
[----:B-----5:R-:W-:Y:S01]  /*3fd0*/  FMUL R4, R118, R89 ;  /* 0x0000005976047220 */ /* 0x020fe20000400000 */
[----:B------:R-:W-:Y:S01]  /*3fe0*/  ISETP.NE.AND P6, PT, R119, RZ, PT ;  /* 0x000000ff7700720c */ /* 0x000fe20003fc5270 */
[----:B------:R-:W-:Y:S02]  /*3ff0*/  BSSY B1, `(.L_x_96) ;  /* 0x0000006000017945 */ /* 0x000fe40003800000 */
[----:B------:R-:W-:-:S05]  /*4000*/  FFMA R27, R27, R88, R4 ;  /* 0x000000581b1b7223 */ /* 0x000fca0000000004 */
[----:B------:R0:W-:Y:S01]  /*4010*/  @P4 STG.E desc[UR36][R66.64+0x4], R27 ;  /* 0x0000041b42004986 */ /* 0x0001e2000c101924 */
[----:B------:R-:W-:-:S13]  /*4020*/  ISETP.GT.AND P4, PT, R3, 0x80, P6 ;  /* 0x000000800300780c */ /* 0x000fda0003784270 */
[----:B0-----:R-:W-:Y:S05]  /*4030*/  @!P4 BRA `(.L_x_97) ;  /* 0x000000000004c947 */ /* 0x001fea0003800000 */
[----:B------:R0:W5:Y:S02]  /*4040*/  LDG.E.LTC128B R118, desc[UR36][R10.64+0x20] ;  /* 0x000020240a767981 */ /* 0x000164000c1e1920 */
.L_x_97:
[----:B------:R-:W-:Y:S05]  /*4050*/  BSYNC B1 ;  /* 0x0000000000017941 */ /* 0x000fea0003800000 */
.L_x_96:
[----:B--2--5:R-:W-:Y:S01]  /*4060*/  FMUL R5, R118, R89 ;  /* 0x0000005976057220 */ /* 0x024fe20000400000 */
[----:B------:R-:W-:Y:S01]  /*4070*/  @P4 IMAD.MOV.U32 R4, RZ, RZ, R62 ;  /* 0x000000ffff044224 */ /* 0x000fe200078e003e */
[----:B------:R-:W-:Y:S01]  /*4080*/  ISETP.NE.AND P6, PT, R120, RZ, PT ;  /* 0x000000ff7800720c */ /* 0x000fe20003fc5270 */
[----:B------:R-:W-:Y:S01]  /*4090*/  BSSY B1, `(.L_x_98) ;  /* 0x0000007000017945 */ /* 0x000fe20003800000 */
[----:B-1-34-:R-:W-:Y:S01]  /*40a0*/  FFMA R9, R28, R88, R5 ;  /* 0x000000581c097223 */ /* 0x01afe20000000005 */
[----:B------:R-:W-:-:S05]  /*40b0*/  @P4 IMAD.MOV.U32 R5, RZ, RZ, R63 ;  /* 0x000000ffff054224 */ /* 0x000fca00078e003f */
[----:B------:R1:W-:Y:S01]  /*40c0*/  @P4 STG.E desc[UR36][R4.64+0x20], R9 ;  /* 0x0000200904004986 */ /* 0x0003e2000c101924 */
[----:B------:R-:W-:-:S13]  /*40d0*/  ISETP.GT.AND P4, PT, R3, 0x80, P6 ;  /* 0x000000800300780c */ /* 0x000fda0003784270 */
[----:B-1----:R-:W-:Y:S05]  /*40e0*/  @!P4 BRA `(.L_x_99) ;  /* 0x000000000004c947 */ /* 0x002fea0003800000 */
[----:B------:R1:W5:Y:S02]  /*40f0*/  LDG.E.LTC128B R118, desc[UR36][R10.64+0x24] ;  /* 0x000024240a767981 */ /* 0x000364000c1e1920 */
.L_x_99:
[----:B------:R-:W-:Y:S05]  /*4100*/  BSYNC B1 ;  /* 0x0000000000017941 */ /* 0x000fea0003800000 */
.L_x_98:
[----:B-----5:R-:W-:Y:S01]  /*4110*/  FMUL R4, R118, R89 ;  /* 0x0000005976047220 */ /* 0x020fe20000400000 */
[----:B------:R-:W-:Y:S01]  /*4120*/  @P4 MOV R5, R63 ;  /* 0x0000003f00054202 */ /* 0x000fe20000000f00 */
[----:B------:R-:W-:Y:S02]  /*4130*/  BSSY B1, `(.L_x_100) ;  /* 0x0000008000017945 */ /* 0x000fe40003800000 */
[----:B------:R-:W-:Y:S01]  /*4140*/  FFMA R29, R29, R88, R4 ;  /* 0x000000581d1d7223 */ /* 0x000fe20000000004 */
[----:B------:R-:W-:-:S05]  /*4150*/  @P4 IMAD.MOV.U32 R4, RZ, RZ, R62 ;  /* 0x000000ffff044224 */ /* 0x000fca00078e003e */
[----:B------:R2:W-:Y:S01]  /*4160*/  @P4 STG.E desc[UR36][R4.64+0x24], R29 ;  /* 0x0000241d04004986 */ /* 0x0005e2000c101924 */
[----:B------:R-:W-:-:S04]  /*4170*/  ISETP.NE.AND P4, PT, R119, RZ, PT ;  /* 0x000000ff7700720c */ /* 0x000fc80003f85270 */
[----:B------:R-:W-:-:S13]  /*4180*/  ISETP.GT.AND P4, PT, R3, 0x88, P4 ;  /* 0x000000880300780c */ /* 0x000fda0002784270 */
[----:B--2---:R-:W-:Y:S05]  /*4190*/  @!P4 BRA `(.L_x_101) ;  /* 0x000000000004c947 */ /* 0x004fea0003800000 */
[----:B------:R2:W5:Y:S02]  /*41a0*/  LDG.E.LTC128B R118, desc[UR36][R56.64+0x20] ;  /* 0x0000202438767981 */ /* 0x000564000c1e1920 */
.L_x_101:
[----:B------:R-:W-:Y:S05]  /*41b0*/  BSYNC B1 ;  /* 0x0000000000017941 */ /* 0x000fea0003800000 */
.L_x_100:
[----:B-----5:R-:W-:Y:S01]  /*41c0*/  FMUL R5, R118, R89 ;  /* 0x0000005976057220 */ /* 0x020fe20000400000 */
[----:B------:R-:W-:Y:S03]  /*41d0*/  BSSY B1, `(.L_x_102) ;  /* 0x0000006000017945 */ /* 0x000fe60003800000 */
[----:B------:R-:W-:-:S05]  /*41e0*/  FFMA R5, R30, R88, R5 ;  /* 0x000000581e057223 */ /* 0x000fca0000000005 */
[----:B------:R3:W-:Y:S01]  /*41f0*/  @P4 STG.E desc[UR36][R6.64+0x20], R5 ;  /* 0x0000200506004986 */ /* 0x0007e2000c101924 */
[----:B------:R-:W-:-:S13]  /*4200*/  ISETP.GT.AND P4, PT, R3, 0x88, P6 ;  /* 0x000000880300780c */ /* 0x000fda0003784270 */
[----:B---3--:R-:W-:Y:S05]  /*4210*/  @!P4 BRA `(.L_x_103) ;  /* 0x000000000004c947 */ /* 0x008fea0003800000 */
[----:B------:R3:W5:Y:S02]  /*4220*/  LDG.E.LTC128B R118, desc[UR36][R56.64+0x24] ;  /* 0x0000242438767981 */ /* 0x000764000c1e1920 */
.L_x_103:
[----:B------:R-:W-:Y:S05]  /*4230*/  BSYNC B1 ;  /* 0x0000000000017941 */ /* 0x000fea0003800000 */
.L_x_102:
[----:B-----5:R-:W-:Y:S01]  /*4240*/  FMUL R4, R118, R89 ;  /* 0x0000005976047220 */ /* 0x020fe20000400000 */
[----:B------:R-:W-:Y:S01]  /*4250*/  @P4 IMAD.MOV.U32 R5, RZ, RZ, R7 ;  /* 0x000000ffff054224 */ /* 0x000fe200078e0007 */
[----:B------:R-:W-:Y:S01]  /*4260*/  ISETP.NE.AND P6, PT, R112, RZ, PT ;  /* 0x000000ff7000720c */ /* 0x000fe20003fc5270 */
[----:B------:R-:W-:Y:S01]  /*4270*/  BSSY B1, `(.L_x_104) ;  /* 0x0000007000017945 */ /* 0x000fe20003800000 */
[----:B------:R-:W-:Y:S01]  /*4280*/  FFMA R31, R31, R88, R4 ;  /* 0x000000581f1f7223 */ /* 0x000fe20000000004 */
[----:B------:R-:W-:-:S05]  /*4290*/  @P4 IMAD.MOV.U32 R4, RZ, RZ, R6 ;  /* 0x000000ffff044224 */ /* 0x000fca00078e0006 */
[----:B------:R4:W-:Y:S01]  /*42a0*/  @P4 STG.E desc[UR36][R4.64+0x24], R31 ;  /* 0x0000241f04004986 */ /* 0x0009e2000c101924 */
[----:B------:R-:W-:-:S13]  /*42b0*/  ISETP.GT.AND P4, PT, R3, 0x80, P6 ;  /* 0x000000800300780c */ /* 0x000fda0003784270 */
[----:B----4-:R-:W-:Y:S05]  /*42c0*/  @!P4 BRA `(.L_x_105) ;  /* 0x000000000004c947 */ /* 0x010fea0003800000 */
[----:B------:R4:W5:Y:S02]  /*42d0*/  LDG.E.LTC128B R118, desc[UR36][R10.64+0x40] ;  /* 0x000040240a767981 */ /* 0x000964000c1e1920 */
.L_x_105:
[----:B------:R-:W-:Y:S05]  /*42e0*/  BSYNC B1 ;  /* 0x0000000000017941 */ /* 0x000fea0003800000 */
.L_x_104:
        /* <DEDUP_REMOVED lines=8> */
[----:B0-----:R-:W-:Y:S05]  /*4370*/  @!P4 BRA `(.L_x_107) ;  /* 0x000000000004c947 */ /* 0x001fea0003800000 */
[----:B------:R0:W5:Y:S02]  /*4380*/  LDG.E.LTC128B R118, desc[UR36][R10.64+0x44] ;  /* 0x000044240a767981 */ /* 0x000164000c1e1920 */
.L_x_107:
[----:B------:R-:W-:Y:S05]  /*4390*/  BSYNC B1 ;  /* 0x0000000000017941 */ /* 0x000fea0003800000 */
.L_x_106:
[----:B-----5:R-:W-:Y:S01]  /*43a0*/  FMUL R4, R118, R89 ;  /* 0x0000005976047220 */ /* 0x020fe20000400000 */
[----:B------:R-:W-:Y:S01]  /*43b0*/  @P4 IMAD.MOV.U32 R5, RZ, RZ, R63 ;  /* 0x000000ffff054224 */ /* 0x000fe200078e003f */
[----:B------:R-:W-:Y:S02]  /*43c0*/  BSSY B1, `(.L_x_108) ;  /* 0x0000008000017945 */ /* 0x000fe40003800000 */
[----:B------:R-:W-:Y:S01]  /*43d0*/  FFMA R33, R33, R88, R4 ;  /* 0x0000005821217223 */ /* 0x000fe20000000004 */
[----:B------:R-:W-:-:S05]  /*43e0*/  @P4 IMAD.MOV.U32 R4, RZ, RZ, R62 ;  /* 0x000000ffff044224 */ /* 0x000fca00078e003e */
[----:B------:R0:W-:Y:S01]  /*43f0*/  @P4 STG.E desc[UR36][R4.64+0x44], R33 ;  /* 0x0000442104004986 */ /* 0x0001e2000c101924 */
[----:B------:R-:W-:-:S04]  /*4400*/  ISETP.NE.AND P4, PT, R112, RZ, PT ;  /* 0x000000ff7000720c */ /* 0x000fc80003f85270 */
[----:B------:R-:W-:-:S13]  /*4410*/  ISETP.GT.AND P4, PT, R3, 0x88, P4 ;  /* 0x000000880300780c */ /* 0x000fda0002784270 */
[----:B0-----:R-:W-:Y:S05]  /*4420*/  @!P4 BRA `(.L_x_109) ;  /* 0x000000000004c947 */ /* 0x001fea0003800000 */
[----:B------:R0:W5:Y:S02]  /*4430*/  LDG.E.LTC128B R118, desc[UR36][R56.64+0x40] ;  /* 0x0000402438767981 */ /* 0x000164000c1e1920 */
.L_x_109:
[----:B------:R-:W-:Y:S05]  /*4440*/  BSYNC B1 ;  /* 0x0000000000017941 */ /* 0x000fea0003800000 */
.L_x_108:
[----:B-----5:R-:W-:Y:S01]  /*4450*/  FMUL R5, R118, R89 ;  /* 0x0000005976057220 */ /* 0x020fe20000400000 */
[----:B------:R-:W-:Y:S01]  /*4460*/  @P4 IMAD.MOV.U32 R4, RZ, RZ, R6 ;  /* 0x000000ffff044224 */ /* 0x000fe200078e0006 */
[----:B------:R-:W-:Y:S02]  /*4470*/  BSSY B1, `(.L_x_110) ;  /* 0x0000007000017945 */ /* 0x000fe40003800000 */
[----:B------:R-:W-:Y:S01]  /*4480*/  FFMA R9, R34, R88, R5 ;  /* 0x0000005822097223 */ /* 0x000fe20000000005 */
[----:B------:R-:W-:-:S05]  /*4490*/  @P4 MOV R5, R7 ;  /* 0x0000000700054202 */ /* 0x000fca0000000f00 */
[----:B------:R0:W-:Y:S01]  /*44a0*/  @P4 STG.E desc[UR36][R4.64+0x40], R9 ;  /* 0x0000400904004986 */ /* 0x0001e2000c101924 */
[----:B------:R-:W-:-:S13]  /*44b0*/  ISETP.GT.AND P4, PT, R3, 0x88, P6 ;  /* 0x000000880300780c */ /* 0x000fda0003784270 */
[----:B0-----:R-:W-:Y:S05]  /*44c0*/  @!P4 BRA `(.L_x_111) ;  /* 0x000000000004c947 */ /* 0x001fea0003800000 */
[----:B------:R0:W5:Y:S02]  /*44d0*/  LDG.E.LTC128B R118, desc[UR36][R56.64+0x44] ;  /* 0x0000442438767981 */ /* 0x000164000c1e1920 */
.L_x_111:
[----:B------:R-:W-:Y:S05]  /*44e0*/  BSYNC B1 ;  /* 0x0000000000017941 */ /* 0x000fea0003800000 */
.L_x_110:
        /* <DEDUP_REMOVED lines=10> */
.L_x_113:
[----:B------:R-:W-:Y:S05]  /*4590*/  BSYNC B1 ;  /* 0x0000000000017941 */ /* 0x000fea0003800000 */
.L_x_112:
        /* <DEDUP_REMOVED lines=10> */
.L_x_115:
[----:B------:R-:W-:Y:S05]  /*4640*/  BSYNC B1 ;  /* 0x0000000000017941 */ /* 0x000fea0003800000 */
.L_x_114:
        /* <DEDUP_REMOVED lines=10> */
.L_x_117:
[----:B------:R-:W-:Y:S05]  /*46f0*/  BSYNC B1 ;  /* 0x0000000000017941 */ /* 0x000fea0003800000 */
.L_x_116:
        /* <DEDUP_REMOVED lines=9> */
.L_x_119:
[----:B------:R-:W-:Y:S05]  /*4790*/  BSYNC B1 ;  /* 0x0000000000017941 */ /* 0x000fea0003800000 */
.L_x_118:
        /* <DEDUP_REMOVED lines=10> */
.L_x_121:
[----:B------:R-:W-:Y:S05]  /*4840*/  BSYNC B1 ;  /* 0x0000000000017941 */ /* 0x000fea0003800000 */
.L_x_120:
        /* <DEDUP_REMOVED lines=10> */
.L_x_123:
[----:B------:R-:W-:Y:S05]  /*48f0*/  BSYNC B1 ;  /* 0x0000000000017941 */ /* 0x000fea0003800000 */
.L_x_122:
        /* <DEDUP_REMOVED lines=10> */
.L_x_125:
[----:B------:R-:W-:Y:S05]  /*49a0*/  BSYNC B1 ;  /* 0x0000000000017941 */ /* 0x000fea0003800000 */
.L_x_124:
        /* <DEDUP_REMOVED lines=9> */
.L_x_127:
[----:B------:R-:W-:Y:S05]  /*4a40*/  BSYNC B1 ;  /* 0x0000000000017941 */ /* 0x000fea0003800000 */
.L_x_126:
        /* <DEDUP_REMOVED lines=10> */
.L_x_129:
[----:B------:R-:W-:Y:S05]  /*4af0*/  BSYNC B1 ;  /* 0x0000000000017941 */ /* 0x000fea0003800000 */
.L_x_128:
[----:B-----5:R-:W-:Y:S01]  /*4b00*/  FMUL R5, R118, R89 ;  /* 0x0000005976057220 */ /* 0x020fe20000400000 */
[----:B------:R-:W-:Y:S01]  /*4b10*/  @P4 IMAD.MOV.U32 R4, RZ, RZ, R62 ;  /* 0x000000ffff044224 */ /* 0x000fe200078e003e */
[----:B------:R-:W-:Y:S02]  /*4b20*/  BSSY B1, `(.L_x_130) ;  /* 0x0000007000017945 */ /* 0x000fe40003800000 */
[----:B------:R-:W-:Y:S01]  /*4b30*/  FFMA R9, R44, R88, R5 ;  /* 0x000000582c097223 */ /* 0x000fe20000000005 */
[----:B------:R-:W-:-:S05]  /*4b40*/  @P4 IMAD.MOV.U32 R5, RZ, RZ, R63 ;  /* 0x000000ffff054224 */ /* 0x000fca00078e003f */
[----:B------:R0:W-:Y:S01]  /*4b50*/  @P4 STG.E desc[UR36][R4.64+0xa0], R9 ;  /* 0x0000a00904004986 */ /* 0x0001e2000c101924 */
[----:B------:R-:W-:-:S13]  /*4b60*/  ISETP.GT.AND P4, PT, R3, 0x80, P5 ;  /* 0x000000800300780c */ /* 0x000fda0002f84270 */
[----:B0-----:R-:W-:Y:S05]  /*4b70*/  @!P4 BRA `(.L_x_131) ;  /* 0x000000000004c947 */ /* 0x001fea0003800000 */
[----:B------:R0:W5:Y:S02]  /*4b80*/  LDG.E.LTC128B R118, desc[UR36][R10.64+0xa4] ;  /* 0x0000a4240a767981 */ /* 0x000164000c1e1920 */
.L_x_131:
[----:B------:R-:W-:Y:S05]  /*4b90*/  BSYNC B1 ;  /* 0x0000000000017941 */ /* 0x000fea0003800000 */
.L_x_130:
        /* <DEDUP_REMOVED lines=9> */
.L_x_133:
[----:B------:R-:W-:Y:S05]  /*4c30*/  BSYNC B1 ;  /* 0x0000000000017941 */ /* 0x000fea0003800000 */
.L_x_132:
[----:B-----5:R-:W-:Y:S01]  /*4c40*/  FMUL R5, R118, R89 ;  /* 0x0000005976057220 */ /* 0x020fe20000400000 */
[----:B------:R-:W-:Y:S01]  /*4c50*/  @P4 IMAD.MOV.U32 R4, RZ, RZ, R6 ;  /* 0x000000ffff044224 */ /* 0x000fe200078e0006 */
[----:B------:R-:W-:Y:S01]  /*4c60*/  ISETP.GT.AND P5, PT, R3, 0x88, P5 ;  /* 0x000000880300780c */ /* 0x000fe20002fa4270 */
[----:B------:R-:W-:Y:S01]  /*4c70*/  BSSY B1, `(.L_x_134) ;  /* 0x0000006000017945 */ /* 0x000fe20003800000 */
[----:B------:R-:W-:Y:S01]  /*4c80*/  FFMA R9, R46, R88, R5 ;  /* 0x000000582e097223 */ /* 0x000fe20000000005 */
[----:B------:R-:W-:-:S05]  /*4c90*/  @P4 MOV R5, R7 ;  /* 0x0000000700054202 */ /* 0x000fca0000000f00 */
[----:B------:R0:W-:Y:S05]  /*4ca0*/  @P4 STG.E desc[UR36][R4.64+0xa0], R9 ;  /* 0x0000a00904004986 */ /* 0x0001ea000c101924 */
[----:B------:R-:W-:Y:S05]  /*4cb0*/  @!P5 BRA `(.L_x_135) ;  /* 0x000000000004d947 */ /* 0x000fea0003800000 */
[----:B------:R0:W5:Y:S02]  /*4cc0*/  LDG.E.LTC128B R118, desc[UR36][R56.64+0xa4] ;  /* 0x0000a42438767981 */ /* 0x000164000c1e1920 */
.L_x_135:
[----:B------:R-:W-:Y:S05]  /*4cd0*/  BSYNC B1 ;  /* 0x0000000000017941 */ /* 0x000fea0003800000 */
.L_x_134:
[----:B0----5:R-:W-:Y:S01]  /*4ce0*/  FMUL R4, R118, R89 ;  /* 0x0000005976047220 */ /* 0x021fe20000400000 */
        /* <DEDUP_REMOVED lines=8> */
.L_x_137:
[----:B------:R-:W-:Y:S05]  /*4d70*/  BSYNC B1 ;  /* 0x0000000000017941 */ /* 0x000fea0003800000 */
.L_x_136:
        /* <DEDUP_REMOVED lines=9> */
.L_x_139:
[----:B------:R-:W-:Y:S05]  /*4e10*/  BSYNC B1 ;  /* 0x0000000000017941 */ /* 0x000fea0003800000 */
.L_x_138:
        /* <DEDUP_REMOVED lines=9> */
.L_x_141:
[----:B------:R-:W-:Y:S05]  /*4eb0*/  BSYNC B1 ;  /* 0x0000000000017941 */ /* 0x000fea0003800000 */
.L_x_140:
[----:B0----5:R-:W-:Y:S01]  /*4ec0*/  FMUL R5, R118, R89 ;  /* 0x0000005976057220 */ /* 0x021fe20000400000 */
        /* <DEDUP_REMOVED lines=8> */
.L_x_143:
[----:B------:R-:W-:Y:S05]  /*4f50*/  BSYNC B1 ;  /* 0x0000000000017941 */ /* 0x000fea0003800000 */
.L_x_142:
        /* <DEDUP_REMOVED lines=9> */
.L_x_145:
[----:B------:R-:W-:Y:S05]  /*4ff0*/  BSYNC B1 ;  /* 0x0000000000017941 */ /* 0x000fea0003800000 */
.L_x_144:
        /* <DEDUP_REMOVED lines=9> */
.L_x_147:
[----:B------:R-:W-:Y:S05]  /*5090*/  BSYNC B1 ;  /* 0x0000000000017941 */ /* 0x000fea0003800000 */
.L_x_146:
[----:B0----5:R-:W-:Y:S01]  /*50a0*/  FMUL R4, R118, R89 ;  /* 0x0000005976047220 */ /* 0x021fe20000400000 */
[----:B------:R-:W-:Y:S01]  /*50b0*/  ISETP.GT.AND P1, PT, R3, 0x88, P1 ;  /* 0x000000880300780c */ /* 0x000fe20000f24270 */
[----:B------:R-:W-:Y:S02]  /*50c0*/  BSSY B1, `(.L_x_148) ;  /* 0x0000005000017945 */ /* 0x000fe40003800000 */
[----:B------:R-:W-:-:S05]  /*50d0*/  FFMA R53, R53, R88, R4 ;  /* 0x0000005835357223 */ /* 0x000fca0000000004 */
[----:B------:R0:W-:Y:S05]  /*50e0*/  @P2 STG.E desc[UR36][R62.64+0xe4], R53 ;  /* 0x0000e4353e002986 */ /* 0x0001ea000c101924 */
[----:B------:R-:W-:Y:S05]  /*50f0*/  @!P1 BRA `(.L_x_149) ;  /* 0x0000000000049947 */ /* 0x000fea0003800000 */
[----:B------:R0:W5:Y:S02]  /*5100*/  LDG.E.LTC128B R118, desc[UR36][R56.64+0xe0] ;  /* 0x0000e02438767981 */ /* 0x000164000c1e1920 */
.L_x_149:
[----:B------:R-:W-:Y:S05]  /*5110*/  BSYNC B1 ;  /* 0x0000000000017941 */ /* 0x000fea0003800000 */
.L_x_148:
        /* <DEDUP_REMOVED lines=9> */
.L_x_151:
[----:B------:R-:W-:Y:S05]  /*51b0*/  BSYNC B1 ;  /* 0x0000000000017941 */ /* 0x000fea0003800000 */
.L_x_150:
[----:B-----5:R-:W-:-:S04]  /*51c0*/  FMUL R118, R118, R89 ;  /* 0x0000005976767220 */ /* 0x020fc80000400000 */
[----:B------:R-:W-:Y:S01]  /*51d0*/  FFMA R55, R55, R88, R118 ;  /* 0x0000005837377223 */ /* 0x000fe20000000076 */
[----:B------:R-:W-:Y:S06]  /*51e0*/  @!P0 BRA `(.L_x_152) ;  /* 0x00000010007c8947 */ /* 0x000fec0003800000 */
[----:B------:R0:W-:Y:S01]  /*51f0*/  STG.E desc[UR36][R6.64+0xe4], R55 ;  /* 0x0000e43706007986 */ /* 0x0001e2000c101924 */
[----:B------:R-:W-:Y:S05]  /*5200*/  BRA `(.L_x_152) ;  /* 0x0000001000747947 */ /* 0x000fea0003800000 */
.L_x_29:
[----:B------:R-:W-:Y:S01]  /*5210*/  ULDC.64 UR4, c[0x0][0x5c0] ;  /* 0x0001700000047ab9 */ /* 0x000fe20000000a00 */
[----:B------:R-:W-:Y:S01]  /*5220*/  ISETP.GT.AND P4, PT, R4, 0x1, PT ;  /* 0x000000010400780c */ /* 0x000fe20003f84270 */
[-C--:B------:R-:W-:Y:S01]  /*5230*/  FMUL R5, R56, R88.reuse ;  /* 0x0000005838057220 */ /* 0x080fe20000400000 */
[----:B------:R-:W-:Y:S01]  /*5240*/  LEA R8, P1, R12, UR4, 0x2 ;  /* 0x000000040c087c11 */ /* 0x000fe2000f8210ff */
[C---:B------:R-:W-:Y:S02]  /*5250*/  IMAD.SHL.U32 R15, R90.reuse, 0x4, RZ ;  /* 0x000000045a0f7824 */ /* 0x040fe400078e00ff */
[-C--:B------:R-:W-:Y:S01]  /*5260*/  FMUL R57, R57, R88.reuse ;  /* 0x0000005839397220 */ /* 0x080fe20000400000 */
[----:B------:R-:W-:Y:S01]  /*5270*/  SHF.L.U64.HI R7, R90, 0x2, R93 ;  /* 0x000000025a077819 */ /* 0x000fe2000001025d */
[-C--:B------:R-:W-:Y:S01]  /*5280*/  FMUL R59, R59, R88.reuse ;  /* 0x000000583b3b7220 */ /* 0x080fe20000400000 */
[----:B------:R-:W-:Y:S01]  /*5290*/  LEA.HI.X R9, R12, UR5, R101, 0x2, P1 ;  /* 0x000000050c097c11 */ /* 0x000fe200088f1465 */
[-C--:B------:R-:W-:Y:S01]  /*52a0*/  FMUL R13, R58, R88.reuse ;  /* 0x000000583a0d7220 */ /* 0x080fe20000400000 */
[----:B------:R-:W-:Y:S01]  /*52b0*/  ISETP.GT.AND P1, PT, R3, RZ, P4 ;  /* 0x000000ff0300720c */ /* 0x000fe20002724270 */
[----:B------:R-:W-:Y:S01]  /*52c0*/  FMUL R61, R61, R88 ;  /* 0x000000583d3d7220 */ /* 0x000fe20000400000 */
[----:B------:R-:W-:Y:S01]  /*52d0*/  IADD3 R10, P2, R15, R8, RZ ;  /* 0x000000080f0a7210 */ /* 0x000fe20007f5e0ff */
[----:B------:R0:W-:Y:S01]  /*52e0*/  @P0 STG.E desc[UR36][R8.64], R5 ;  /* 0x0000000508000986 */ /* 0x0001e2000c101924 */
[----:B------:R-:W-:Y:S01]  /*52f0*/  ISETP.GT.AND P0, PT, R3, 0x8, P4 ;  /* 0x000000080300780c */ /* 0x000fe20002704270 */
[-C--:B------:R-:W-:Y:S01]  /*5300*/  FMUL R63, R63, R88.reuse ;  /* 0x000000583f3f7220 */ /* 0x080fe20000400000 */
[----:B------:R-:W-:Y:S01]  /*5310*/  SHF.L.U32 R101, R91, 0x2, RZ ;  /* 0x000000025b657819 */ /* 0x000fe200000006ff */
[----:B------:R-:W-:Y:S01]  /*5320*/  IMAD.X R11, R7, 0x1, R9, P2 ;  /* 0x00000001070b7824 */ /* 0x000fe200010e0609 */
[----:B------:R-:W-:Y:S01]  /*5330*/  SHF.L.U64.HI R19, R91, 0x2, R92 ;  /* 0x000000025b137819 */ /* 0x000fe2000001025c */
[-C--:B------:R-:W-:Y:S01]  /*5340*/  FMUL R65, R65, R88.reuse ;  /* 0x0000005841417220 */ /* 0x080fe20000400000 */
[C---:B------:R-:W-:Y:S01]  /*5350*/  ISETP.GT.AND P5, PT, R4.reuse, 0x8, PT ;  /* 0x000000080400780c */ /* 0x040fe20003fa4270 */
[----:B------:R-:W-:Y:S01]  /*5360*/  FMUL R67, R67, R88 ;  /* 0x0000005843437220 */ /* 0x000fe20000400000 */
[----:B------:R-:W-:Y:S01]  /*5370*/  ISETP.GT.AND P4, PT, R4, 0x9, PT ;  /* 0x000000090400780c */ /* 0x000fe20003f84270 */
[----:B------:R-:W-:Y:S01]  /*5380*/  @P1 STG.E desc[UR36][R8.64+0x4], R57 ;  /* 0x0000043908001986 */ /* 0x000fe2000c101924 */
[----:B------:R-:W-:Y:S01]  /*5390*/  IADD3 R6, P1, P2, R101, R8, R15 ;  /* 0x0000000865067210 */ /* 0x000fe20007a3e00f */
[-C--:B0-----:R-:W-:Y:S01]  /*53a0*/  FMUL R5, R60, R88.reuse ;  /* 0x000000583c057220 */ /* 0x081fe20000400000 */
[----:B------:R-:W-:Y:S01]  /*53b0*/  ISETP.GT.AND P3, PT, R3, 0x8, P6 ;  /* 0x000000080300780c */ /* 0x000fe20003764270 */
[----:B------:R-:W-:Y:S01]  /*53c0*/  @P0 STG.E desc[UR36][R10.64+0x4], R59 ;  /* 0x0000043b0a000986 */ /* 0x000fe2000c101924 */
[----:B------:R-:W-:Y:S01]  /*53d0*/  IADD3.X R7, R19, R9, R7, P1, P2 ;  /* 0x0000000913077210 */ /* 0x000fe20000fe4407 */
[-C--:B------:R-:W-:Y:S01]  /*53e0*/  FMUL R69, R69, R88.reuse ;  /* 0x0000005845457220 */ /* 0x080fe20000400000 */
[----:B------:R-:W-:Y:S01]  /*53f0*/  ISETP.GT.AND P1, PT, R3, RZ, P5 ;  /* 0x000000ff0300720c */ /* 0x000fe20002f24270 */
[-C--:B------:R-:W-:Y:S01]  /*5400*/  FMUL R71, R71, R88.reuse ;  /* 0x0000005847477220 */ /* 0x080fe20000400000 */
[----:B------:R-:W-:Y:S01]  /*5410*/  ISETP.GT.AND P0, PT, R3, RZ, P4 ;  /* 0x000000ff0300720c */ /* 0x000fe20002704270 */
[-C--:B------:R-:W-:Y:S01]  /*5420*/  FMUL R73, R73, R88.reuse ;  /* 0x0000005849497220 */ /* 0x080fe20000400000 */
[C---:B------:R-:W-:Y:S01]  /*5430*/  ISETP.GT.AND P2, PT, R4.reuse, 0x11, PT ;  /* 0x000000110400780c */ /* 0x040fe20003f44270 */
[-C--:B------:R-:W-:Y:S01]  /*5440*/  FMUL R75, R75, R88.reuse ;  /* 0x000000584b4b7220 */ /* 0x080fe20000400000 */
[-C--:B------:R-:W-:Y:S01]  /*5450*/  FMUL R77, R77, R88.reuse ;  /* 0x000000584d4d7220 */ /* 0x080fe20000400000 */
[-C--:B------:R-:W-:Y:S01]  /*5460*/  FMUL R79, R79, R88.reuse ;  /* 0x000000584f4f7220 */ /* 0x080fe20000400000 */
[-C--:B------:R-:W-:Y:S01]  /*5470*/  FMUL R81, R81, R88.reuse ;  /* 0x0000005851517220 */ /* 0x080fe20000400000 */
[----:B------:R0:W-:Y:S01]  /*5480*/  @P3 STG.E desc[UR36][R10.64], R13 ;  /* 0x0000000d0a003986 */ /* 0x0001e2000c101924 */
[C---:B------:R-:W-:Y:S01]  /*5490*/  ISETP.GT.AND P3, PT, R4.reuse, 0x10, PT ;  /* 0x000000100400780c */ /* 0x040fe20003f64270 */
[-C--:B------:R-:W-:Y:S01]  /*54a0*/  FMUL R83, R83, R88.reuse ;  /* 0x0000005853537220 */ /* 0x080fe20000400000 */
[-C--:B------:R-:W-:Y:S01]  /*54b0*/  FMUL R85, R85, R88.reuse ;  /* 0x0000005855557220 */ /* 0x080fe20000400000 */
[----:B------:R1:W-:Y:S01]  /*54c0*/  @P1 STG.E desc[UR36][R8.64+0x20], R5 ;  /* 0x0000200508001986 */ /* 0x0003e2000c101924 */
[----:B------:R-:W-:Y:S01]  /*54d0*/  ISETP.GT.AND P1, PT, R3, 0x8, P5 ;  /* 0x000000080300780c */ /* 0x000fe20002f24270 */
[-C--:B------:R-:W-:Y:S01]  /*54e0*/  FMUL R87, R87, R88.reuse ;  /* 0x0000005857577220 */ /* 0x080fe20000400000 */
[C---:B------:R-:W-:Y:S01]  /*54f0*/  ISETP.GT.AND P5, PT, R4.reuse, 0x28, PT ;  /* 0x000000280400780c */ /* 0x040fe20003fa4270 */
[----:B------:R-:W-:Y:S01]  /*5500*/  @P0 STG.E desc[UR36][R8.64+0x24], R61 ;  /* 0x0000243d08000986 */ /* 0x000fe2000c101924 */
[----:B------:R-:W-:Y:S01]  /*5510*/  ISETP.GT.AND P0, PT, R3, 0x8, P4 ;  /* 0x000000080300780c */ /* 0x000fe20002704270 */
[-C--:B------:R-:W-:Y:S01]  /*5520*/  FMUL R25, R25, R88.reuse ;  /* 0x0000005819197220 */ /* 0x080fe20000400000 */
[----:B------:R-:W-:Y:S01]  /*5530*/  ISETP.GT.AND P4, PT, R4, 0x30, PT ;  /* 0x000000300400780c */ /* 0x000fe20003f84270 */
[-C--:B0-----:R-:W-:Y:S01]  /*5540*/  FMUL R13, R62, R88.reuse ;  /* 0x000000583e0d7220 */ /* 0x081fe20000400000 */
[----:B------:R-:W-:Y:S01]  /*5550*/  P2R R57, PR, RZ, 0x20 ;  /* 0x00000020ff397803 */ /* 0x000fe20000000000 */
[-C--:B------:R-:W-:Y:S01]  /*5560*/  FMUL R27, R27, R88.reuse ;  /* 0x000000581b1b7220 */ /* 0x080fe20000400000 */
[-C--:B------:R-:W-:Y:S01]  /*5570*/  FMUL R29, R29, R88.reuse ;  /* 0x000000581d1d7220 */ /* 0x080fe20000400000 */
[-C--:B-1----:R-:W-:Y:S01]  /*5580*/  FMUL R5, R64, R88.reuse ;  /* 0x0000005840057220 */ /* 0x082fe20000400000 */
[-C--:B------:R-:W-:Y:S01]  /*5590*/  FMUL R31, R31, R88.reuse ;  /* 0x000000581f1f7220 */ /* 0x080fe20000400000 */
[----:B------:R0:W-:Y:S01]  /*55a0*/  @P1 STG.E desc[UR36][R10.64+0x20], R13 ;  /* 0x0000200d0a001986 */ /* 0x0001e2000c101924 */
[----:B------:R-:W-:Y:S01]  /*55b0*/  ISETP.GT.AND P1, PT, R4, 0x19, PT ;  /* 0x000000190400780c */ /* 0x000fe20003f24270 */
[-C--:B------:R-:W-:Y:S01]  /*55c0*/  FMUL R33, R33, R88.reuse ;  /* 0x0000005821217220 */ /* 0x080fe20000400000 */
[-C--:B------:R-:W-:Y:S01]  /*55d0*/  FMUL R35, R35, R88.reuse ;  /* 0x0000005823237220 */ /* 0x080fe20000400000 */
[----:B------:R-:W-:Y:S01]  /*55e0*/  @P0 STG.E desc[UR36][R10.64+0x24], R63 ;  /* 0x0000243f0a000986 */ /* 0x000fe2000c101924 */
[----:B------:R-:W-:Y:S01]  /*55f0*/  ISETP.GT.AND P0, PT, R3, RZ, P3 ;  /* 0x000000ff0300720c */ /* 0x000fe20001f04270 */
[-C--:B------:R-:W-:Y:S01]  /*5600*/  FMUL R37, R37, R88.reuse ;  /* 0x0000005825257220 */ /* 0x080fe20000400000 */
[-C--:B------:R-:W-:Y:S01]  /*5610*/  FMUL R39, R39, R88.reuse ;  /* 0x0000005827277220 */ /* 0x080fe20000400000 */
[-C--:B------:R-:W-:Y:S01]  /*5620*/  FMUL R41, R41, R88.reuse ;  /* 0x0000005829297220 */ /* 0x080fe20000400000 */
[-C--:B------:R-:W-:Y:S01]  /*5630*/  FMUL R43, R43, R88.reuse ;  /* 0x000000582b2b7220 */ /* 0x080fe20000400000 */
[-C--:B------:R-:W-:Y:S01]  /*5640*/  FMUL R45, R45, R88.reuse ;  /* 0x000000582d2d7220 */ /* 0x080fe20000400000 */
[-C--:B------:R-:W-:Y:S01]  /*5650*/  FMUL R47, R47, R88.reuse ;  /* 0x000000582f2f7220 */ /* 0x080fe20000400000 */
[-C--:B0-----:R-:W-:Y:S01]  /*5660*/  FMUL R13, R66, R88.reuse ;  /* 0x00000058420d7220 */ /* 0x081fe20000400000 */
[-C--:B------:R-:W-:Y:S01]  /*5670*/  FMUL R49, R49, R88.reuse ;  /* 0x0000005831317220 */ /* 0x080fe20000400000 */
[-C--:B------:R-:W-:Y:S01]  /*5680*/  FMUL R51, R51, R88.reuse ;  /* 0x0000005833337220 */ /* 0x080fe20000400000 */
[-C--:B------:R-:W-:Y:S01]  /*5690*/  FMUL R53, R53, R88.reuse ;  /* 0x0000005835357220 */ /* 0x080fe20000400000 */
[----:B------:R-:W-:-:S02]  /*56a0*/  FMUL R55, R55, R88 ;  /* 0x0000005837377220 */ /* 0x000fc40000400000 */
[----:B------:R0:W-:Y:S01]  /*56b0*/  @P0 STG.E desc[UR36][R8.64+0x40], R5 ;  /* 0x0000400508000986 */ /* 0x0001e2000c101924 */
[----:B------:R-:W-:Y:S01]  /*56c0*/  ISETP.GT.AND P0, PT, R3, RZ, P2 ;  /* 0x000000ff0300720c */ /* 0x000fe20001704270 */
[----:B0-----:R-:W-:-:S12]  /*56d0*/  FMUL R5, R68, R88 ;  /* 0x0000005844057220 */ /* 0x001fd80000400000 */
[----:B------:R-:W-:Y:S01]  /*56e0*/  @P0 STG.E desc[UR36][R8.64+0x44], R65 ;  /* 0x0000444108000986 */ /* 0x000fe2000c101924 */
[----:B------:R-:W-:Y:S02]  /*56f0*/  ISETP.GT.AND P0, PT, R3, 0x8, P3 ;  /* 0x000000080300780c */ /* 0x000fe40001f04270 */
[----:B------:R-:W-:-:S04]  /*5700*/  ISETP.GT.AND P3, PT, R4, 0x29, PT ;  /* 0x000000290400780c */ /* 0x000fc80003f64270 */
[----:B------:R-:W-:-:S07]  /*5710*/  P2R R56, PR, RZ, 0x8 ;  /* 0x00000008ff387803 */ /* 0x000fce0000000000 */
[----:B------:R0:W-:Y:S01]  /*5720*/  @P0 STG.E desc[UR36][R10.64+0x40], R13 ;  /* 0x0000400d0a000986 */ /* 0x0001e2000c101924 */
[----:B------:R-:W-:Y:S02]  /*5730*/  ISETP.GT.AND P0, PT, R3, 0x8, P2 ;  /* 0x000000080300780c */ /* 0x000fe40001704270 */
[----:B------:R-:W-:Y:S01]  /*5740*/  ISETP.GT.AND P2, PT, R4, 0x18, PT ;  /* 0x000000180400780c */ /* 0x000fe20003f44270 */
[----:B0-----:R-:W-:-:S10]  /*5750*/  FMUL R13, R70, R88 ;  /* 0x00000058460d7220 */ /* 0x001fd40000400000 */
[----:B------:R-:W-:Y:S01]  /*5760*/  @P0 STG.E desc[UR36][R10.64+0x44], R67 ;  /* 0x000044430a000986 */ /* 0x000fe2000c101924 */
[----:B------:R-:W-:-:S13]  /*5770*/  ISETP.GT.AND P0, PT, R3, RZ, P2 ;  /* 0x000000ff0300720c */ /* 0x000fda0001704270 */
[----:B------:R0:W-:Y:S01]  /*5780*/  @P0 STG.E desc[UR36][R8.64+0x60], R5 ;  /* 0x0000600508000986 */ /* 0x0001e2000c101924 */
[----:B------:R-:W-:Y:S01]  /*5790*/  ISETP.GT.AND P0, PT, R3, RZ, P1 ;  /* 0x000000ff0300720c */ /* 0x000fe20000f04270 */
[----:B0-----:R-:W-:-:S12]  /*57a0*/  FMUL R5, R72, R88 ;  /* 0x0000005848057220 */ /* 0x001fd80000400000 */
[----:B------:R-:W-:Y:S01]  /*57b0*/  @P0 STG.E desc[UR36][R8.64+0x64], R69 ;  /* 0x0000644508000986 */ /* 0x000fe2000c101924 */
[----:B------:R-:W-:Y:S02]  /*57c0*/  ISETP.GT.AND P0, PT, R3, 0x8, P2 ;  /* 0x000000080300780c */ /* 0x000fe40001704270 */
[----:B------:R-:W-:-:S11]  /*57d0*/  ISETP.GT.AND P2, PT, R4, 0x20, PT ;  /* 0x000000200400780c */ /* 0x000fd60003f44270 */
        /* <DEDUP_REMOVED lines=13> */
[----:B------:R-:W-:Y:S01]  /*58b0*/  ISETP.GT.AND P0, PT, R3, 0x8, P1 ;  /* 0x000000080300780c */ /* 0x000fe20000f04270 */
[----:B0-----:R-:W-:-:S12]  /*58c0*/  FMUL R13, R78, R88 ;  /* 0x000000584e0d7220 */ /* 0x001fd80000400000 */
[----:B------:R-:W-:Y:S01]  /*58d0*/  @P0 STG.E desc[UR36][R10.64+0x84], R75 ;  /* 0x0000844b0a000986 */ /* 0x000fe2000c101924 */
[----:B------:R-:W-:-:S13]  /*58e0*/  ISETP.GT.AND P0, PT, R3, RZ, P5 ;  /* 0x000000ff0300720c */ /* 0x000fda0002f04270 */
[----:B------:R0:W-:Y:S01]  /*58f0*/  @P0 STG.E desc[UR36][R8.64+0xa0], R5 ;  /* 0x0000a00508000986 */ /* 0x0001e2000c101924 */
[----:B------:R-:W-:Y:S01]  /*5900*/  ISETP.GT.AND P0, PT, R3, RZ, P3 ;  /* 0x000000ff0300720c */ /* 0x000fe20001f04270 */
[----:B0-----:R-:W-:-:S12]  /*5910*/  FMUL R5, R80, R88 ;  /* 0x0000005850057220 */ /* 0x001fd80000400000 */
[----:B------:R-:W-:Y:S01]  /*5920*/  @P0 STG.E desc[UR36][R8.64+0xa4], R77 ;  /* 0x0000a44d08000986 */ /* 0x000fe2000c101924 */
[----:B------:R-:W-:-:S13]  /*5930*/  ISETP.GT.AND P0, PT, R3, 0x8, P5 ;  /* 0x000000080300780c */ /* 0x000fda0002f04270 */
[----:B------:R0:W-:Y:S01]  /*5940*/  @P0 STG.E desc[UR36][R10.64+0xa0], R13 ;  /* 0x0000a00d0a000986 */ /* 0x0001e2000c101924 */
[C---:B------:R-:W-:Y:S02]  /*5950*/  ISETP.GT.AND P0, PT, R3.reuse, 0x8, P3 ;  /* 0x000000080300780c */ /* 0x040fe40001f04270 */
[----:B------:R-:W-:Y:S01]  /*5960*/  ISETP.GT.AND P3, PT, R3, 0x8, P2 ;  /* 0x000000080300780c */ /* 0x000fe20001764270 */
[----:B0-----:R-:W-:-:S10]  /*5970*/  FMUL R13, R82, R88 ;  /* 0x00000058520d7220 */ /* 0x001fd40000400000 */
[----:B------:R-:W-:Y:S01]  /*5980*/  @P0 STG.E desc[UR36][R10.64+0xa4], R79 ;  /* 0x0000a44f0a000986 */ /* 0x000fe2000c101924 */
[----:B------:R-:W-:-:S13]  /*5990*/  ISETP.GT.AND P0, PT, R3, RZ, P4 ;  /* 0x000000ff0300720c */ /* 0x000fda0002704270 */
[----:B------:R0:W-:Y:S01]  /*59a0*/  @P0 STG.E desc[UR36][R8.64+0xc0], R5 ;  /* 0x0000c00508000986 */ /* 0x0001e2000c101924 */
[----:B------:R-:W-:-:S04]  /*59b0*/  ISETP.GT.AND P0, PT, R4, 0x31, PT ;  /* 0x000000310400780c */ /* 0x000fc80003f04270 */
[----:B------:R-:W-:Y:S01]  /*59c0*/  ISETP.GT.AND P1, PT, R3, RZ, P0 ;  /* 0x000000ff0300720c */ /* 0x000fe20000724270 */
[----:B0-----:R-:W-:-:S12]  /*59d0*/  FMUL R5, R84, R88 ;  /* 0x0000005854057220 */ /* 0x001fd80000400000 */
[----:B------:R-:W-:Y:S01]  /*59e0*/  @P1 STG.E desc[UR36][R8.64+0xc4], R81 ;  /* 0x0000c45108001986 */ /* 0x000fe2000c101924 */
[----:B------:R-:W-:-:S13]  /*59f0*/  ISETP.GT.AND P1, PT, R3, 0x8, P4 ;  /* 0x000000080300780c */ /* 0x000fda0002724270 */
[----:B------:R0:W-:Y:S01]  /*5a00*/  @P1 STG.E desc[UR36][R10.64+0xc0], R13 ;  /* 0x0000c00d0a001986 */ /* 0x0001e2000c101924 */
[----:B------:R-:W-:-:S13]  /*5a10*/  ISETP.GT.AND P1, PT, R3, 0x8, P0 ;  /* 0x000000080300780c */ /* 0x000fda0000724270 */
[----:B------:R-:W-:Y:S01]  /*5a20*/  @P1 STG.E desc[UR36][R10.64+0xc4], R83 ;  /* 0x0000c4530a001986 */ /* 0x000fe2000c101924 */
[----:B------:R-:W-:-:S05]  /*5a30*/  IADD3 R14, P1, R101, R10, RZ ;  /* 0x0000000a650e7210 */ /* 0x000fca0007f3e0ff */
[----:B------:R-:W-:Y:S01]  /*5a40*/  IMAD.X R15, R19, 0x1, R11, P1 ;  /* 0x00000001130f7824 */ /* 0x000fe200008e060b */
[----:B------:R-:W-:-:S13]  /*5a50*/  ISETP.GT.AND P1, PT, R3, RZ, P2 ;  /* 0x000000ff0300720c */ /* 0x000fda0001724270 */
[----:B------:R1:W-:Y:S01]  /*5a60*/  @P1 STG.E desc[UR36][R8.64+0xe0], R5 ;  /* 0x0000e00508001986 */ /* 0x0003e2000c101924 */
[----:B------:R-:W-:-:S05]  /*5a70*/  IADD3 R20, P1, R101, R10, RZ ;  /* 0x0000000a65147210 */ /* 0x000fca0007f3e0ff */
[----:B------:R-:W-:Y:S01]  /*5a80*/  IMAD.X R21, R19, 0x1, R11, P1 ;  /* 0x0000000113157824 */ /* 0x000fe200008e060b */
[----:B------:R-:W-:-:S05]  /*5a90*/  IADD3 R12, P1, R101, R8, RZ ;  /* 0x00000008650c7210 */ /* 0x000fca0007f3e0ff */
[----:B0-----:R-:W-:Y:S01]  /*5aa0*/  IMAD.X R13, R19, 0x1, R9, P1 ;  /* 0x00000001130d7824 */ /* 0x001fe200008e0609 */
[----:B------:R-:W-:Y:S01]  /*5ab0*/  ISETP.GT.AND P1, PT, R4, 0x39, PT ;  /* 0x000000390400780c */ /* 0x000fe20003f24270 */
[-C--:B------:R-:W-:Y:S01]  /*5ac0*/  FMUL R19, R86, R88.reuse ;  /* 0x0000005856137220 */ /* 0x080fe20000400000 */
[----:B-1----:R-:W-:Y:S02]  /*5ad0*/  FMUL R5, R24, R88 ;  /* 0x0000005818057220 */ /* 0x002fe40000400000 */
[----:B------:R-:W-:-:S13]  /*5ae0*/  ISETP.GT.AND P5, PT, R3, RZ, P1 ;  /* 0x000000ff0300720c */ /* 0x000fda0000fa4270 */
[----:B------:R-:W-:Y:S01]  /*5af0*/  @P5 STG.E desc[UR36][R8.64+0xe4], R85 ;  /* 0x0000e45508005986 */ /* 0x000fe2000c101924 */
[----:B------:R-:W-:-:S03]  /*5b00*/  ISETP.GT.AND P5, PT, R4, 0x1, PT ;  /* 0x000000010400780c */ /* 0x000fc60003fa4270 */
[----:B------:R0:W-:Y:S01]  /*5b10*/  @P3 STG.E desc[UR36][R10.64+0xe0], R19 ;  /* 0x0000e0130a003986 */ /* 0x0001e2000c101924 */
[C---:B------:R-:W-:Y:S02]  /*5b20*/  ISETP.GT.AND P3, PT, R3.reuse, 0x8, P1 ;  /* 0x000000080300780c */ /* 0x040fe40000f64270 */
[----:B------:R-:W-:Y:S01]  /*5b30*/  ISETP.GT.AND P5, PT, R3, 0x80, P5 ;  /* 0x000000800300780c */ /* 0x000fe20002fa4270 */
[----:B0-----:R-:W-:-:S10]  /*5b40*/  FMUL R19, R26, R88 ;  /* 0x000000581a137220 */ /* 0x001fd40000400000 */
[----:B------:R0:W-:Y:S01]  /*5b50*/  @P3 STG.E desc[UR36][R10.64+0xe4], R87 ;  /* 0x0000e4570a003986 */ /* 0x0001e2000c101924 */
[C---:B------:R-:W-:Y:S01]  /*5b60*/  ISETP.GT.AND P3, PT, R3.reuse, 0x80, P6 ;  /* 0x000000800300780c */ /* 0x040fe20003764270 */
[----:B------:R-:W-:Y:S01]  /*5b70*/  @P5 IMAD.MOV.U32 R8, RZ, RZ, R12 ;  /* 0x000000ffff085224 */ /* 0x000fe200078e000c */
[----:B------:R-:W-:Y:S01]  /*5b80*/  ISETP.GT.AND P6, PT, R3, 0x88, P6 ;  /* 0x000000880300780c */ /* 0x000fe200037c4270 */
[----:B------:R-:W-:Y:S02]  /*5b90*/  @P5 IMAD.MOV.U32 R9, RZ, RZ, R13 ;  /* 0x000000ffff095224 */ /* 0x000fe400078e000d */
[----:B0-----:R-:W-:-:S08]  /*5ba0*/  FMUL R11, R30, R88 ;  /* 0x000000581e0b7220 */ /* 0x001fd00000400000 */
[----:B------:R0:W-:Y:S01]  /*5bb0*/  @P3 STG.E desc[UR36][R12.64], R5 ;  /* 0x000000050c003986 */ /* 0x0001e2000c101924 */
[----:B------:R-:W-:-:S03]  /*5bc0*/  ISETP.NE.AND P3, PT, R56, RZ, PT ;  /* 0x000000ff3800720c */ /* 0x000fc60003f65270 */
[----:B------:R-:W-:Y:S01]  /*5bd0*/  @P5 STG.E desc[UR36][R8.64+0x4], R25 ;  /* 0x0000041908005986 */ /* 0x000fe2000c101924 */
[----:B------:R-:W-:-:S03]  /*5be0*/  ISETP.NE.AND P5, PT, R57, RZ, PT ;  /* 0x000000ff3900720c */ /* 0x000fc60003fa5270 */
[----:B------:R1:W-:Y:S01]  /*5bf0*/  @P6 STG.E desc[UR36][R14.64], R19 ;  /* 0x000000130e006986 */ /* 0x0003e2000c101924 */
[----:B------:R-:W-:Y:S01]  /*5c00*/  ISETP.GT.AND P6, PT, R4, 0x1, PT ;  /* 0x000000010400780c */ /* 0x000fe20003fc4270 */
[----:B0-----:R-:W-:-:S03]  /*5c10*/  FMUL R5, R28, R88 ;  /* 0x000000581c057220 */ /* 0x001fc60000400000 */
[----:B------:R-:W-:Y:S01]  /*5c20*/  ISETP.GT.AND P6, PT, R3, 0x88, P6 ;  /* 0x000000880300780c */ /* 0x000fe200037c4270 */
[----:B-1----:R-:W-:-:S12]  /*5c30*/  FMUL R15, R44, R88 ;  /* 0x000000582c0f7220 */ /* 0x002fd80000400000 */
[----:B------:R-:W-:Y:S01]  /*5c40*/  @P6 STG.E desc[UR36][R20.64+0x4], R27 ;  /* 0x0000041b14006986 */ /* 0x000fe2000c101924 */
[----:B------:R-:W-:-:S04]  /*5c50*/  ISETP.GT.AND P6, PT, R4, 0x8, PT ;  /* 0x000000080400780c */ /* 0x000fc80003fc4270 */
[----:B------:R-:W-:-:S13]  /*5c60*/  ISETP.GT.AND P6, PT, R3, 0x80, P6 ;  /* 0x000000800300780c */ /* 0x000fda00037c4270 */
[----:B------:R-:W-:Y:S01]  /*5c70*/  @P6 IMAD.MOV.U32 R8, RZ, RZ, R12 ;  /* 0x000000ffff086224 */ /* 0x000fe200078e000c */
[----:B------:R-:W-:-:S05]  /*5c80*/  @P6 MOV R9, R13 ;  /* 0x0000000d00096202 */ /* 0x000fca0000000f00 */
[----:B------:R0:W-:Y:S01]  /*5c90*/  @P6 STG.E desc[UR36][R8.64+0x20], R5 ;  /* 0x0000200508006986 */ /* 0x0001e2000c101924 */
[----:B------:R-:W-:-:S04]  /*5ca0*/  ISETP.GT.AND P6, PT, R4, 0x9, PT ;  /* 0x000000090400780c */ /* 0x000fc80003fc4270 */
[----:B------:R-:W-:Y:S01]  /*5cb0*/  ISETP.GT.AND P6, PT, R3, 0x80, P6 ;  /* 0x000000800300780c */ /* 0x000fe200037c4270 */
[----:B0-----:R-:W-:-:S12]  /*5cc0*/  FMUL R5, R32, R88 ;  /* 0x0000005820057220 */ /* 0x001fd80000400000 */
[----:B------:R-:W-:Y:S02]  /*5cd0*/  @P6 IMAD.MOV.U32 R8, RZ, RZ, R12 ;  /* 0x000000ffff086224 */ /* 0x000fe400078e000c */
[----:B------:R-:W-:-:S05]  /*5ce0*/  @P6 IMAD.MOV.U32 R9, RZ, RZ, R13 ;  /* 0x000000ffff096224 */ /* 0x000fca00078e000d */
[----:B------:R-:W-:Y:S01]  /*5cf0*/  @P6 STG.E desc[UR36][R8.64+0x24], R29 ;  /* 0x0000241d08006986 */ /* 0x000fe2000c101924 */
[----:B------:R-:W-:-:S04]  /*5d00*/  ISETP.GT.AND P6, PT, R4, 0x8, PT ;  /* 0x000000080400780c */ /* 0x000fc80003fc4270 */
[----:B------:R-:W-:-:S13]  /*5d10*/  ISETP.GT.AND P6, PT, R3, 0x88, P6 ;  /* 0x000000880300780c */ /* 0x000fda00037c4270 */
[----:B------:R0:W-:Y:S01]  /*5d20*/  @P6 STG.E desc[UR36][R6.64+0x20], R11 ;  /* 0x0000200b06006986 */ /* 0x0001e2000c101924 */
[----:B------:R-:W-:-:S04]  /*5d30*/  ISETP.GT.AND P6, PT, R4, 0x9, PT ;  /* 0x000000090400780c */ /* 0x000fc80003fc4270 */
[----:B------:R-:W-:Y:S01]  /*5d40*/  ISETP.GT.AND P6, PT, R3, 0x88, P6 ;  /* 0x000000880300780c */ /* 0x000fe200037c4270 */
[----:B0-----:R-:W-:-:S12]  /*5d50*/  FMUL R11, R34, R88 ;  /* 0x00000058220b7220 */ /* 0x001fd80000400000 */
[----:B------:R-:W-:Y:S01]  /*5d60*/  @P6 STG.E desc[UR36][R6.64+0x24], R31 ;  /* 0x0000241f06006986 */ /* 0x000fe2000c101924 */
[----:B------:R-:W-:-:S04]  /*5d70*/  ISETP.GT.AND P6, PT, R4, 0x10, PT ;  /* 0x000000100400780c */ /* 0x000fc80003fc4270 */
[----:B------:R-:W-:-:S13]  /*5d80*/  ISETP.GT.AND P6, PT, R3, 0x80, P6 ;  /* 0x000000800300780c */ /* 0x000fda00037c4270 */
[----:B------:R-:W-:Y:S02]  /*5d90*/  @P6 IMAD.MOV.U32 R8, RZ, RZ, R12 ;  /* 0x000000ffff086224 */ /* 0x000fe400078e000c */
[----:B------:R-:W-:-:S05]  /*5da0*/  @P6 IMAD.MOV.U32 R9, RZ, RZ, R13 ;  /* 0x000000ffff096224 */ /* 0x000fca00078e000d */
        /* <DEDUP_REMOVED lines=38> */
[----:B------:R-:W-:-:S13]  /*6010*/  ISETP.GT.AND P6, PT, R3, 0x80, P6 ;  /* 0x000000800300780c */ /* 0x000fda00037c4270 */
[----:B0-----:R-:W-:Y:S02]  /*6020*/  @P6 IMAD.MOV.U32 R8, RZ, RZ, R12 ;  /* 0x000000ffff086224 */ /* 0x001fe400078e000c */
[----:B------:R-:W-:-:S05]  /*6030*/  @P6 IMAD.MOV.U32 R9, RZ, RZ, R13 ;  /* 0x000000ffff096224 */ /* 0x000fca00078e000d */
[----:B------:R0:W-:Y:S01]  /*6040*/  @P6 STG.E desc[UR36][R8.64+0x84], R41 ;  /* 0x0000842908006986 */ /* 0x0001e2000c101924 */
[----:B------:R-:W-:-:S04]  /*6050*/  ISETP.GT.AND P6, PT, R4, 0x20, PT ;  /* 0x000000200400780c */ /* 0x000fc80003fc4270 */
[----:B------:R-:W-:Y:S01]  /*6060*/  ISETP.GT.AND P6, PT, R3, 0x88, P6 ;  /* 0x000000880300780c */ /* 0x000fe200037c4270 */
[----:B0-----:R-:W-:-:S12]  /*6070*/  FMUL R9, R46, R88 ;  /* 0x000000582e097220 */ /* 0x001fd80000400000 */
[----:B------:R0:W-:Y:S01]  /*6080*/  @P6 STG.E desc[UR36][R6.64+0x80], R11 ;  /* 0x0000800b06006986 */ /* 0x0001e2000c101924 */
[----:B------:R-:W-:-:S04]  /*6090*/  ISETP.GT.AND P6, PT, R4, 0x21, PT ;  /* 0x000000210400780c */ /* 0x000fc80003fc4270 */
[----:B------:R-:W-:Y:S01]  /*60a0*/  ISETP.GT.AND P6, PT, R3, 0x88, P6 ;  /* 0x000000880300780c */ /* 0x000fe200037c4270 */
[----:B0-----:R-:W-:-:S12]  /*60b0*/  FMUL R11, R48, R88 ;  /* 0x00000058300b7220 */ /* 0x001fd80000400000 */
[----:B------:R-:W-:Y:S01]  /*60c0*/  @P6 IMAD.MOV.U32 R4, RZ, RZ, R6 ;  /* 0x000000ffff046224 */ /* 0x000fe200078e0006 */
[----:B------:R-:W-:-:S05]  /*60d0*/  @P6 MOV R5, R7 ;  /* 0x0000000700056202 */ /* 0x000fca0000000f00 */
[----:B------:R0:W-:Y:S01]  /*60e0*/  @P6 STG.E desc[UR36][R4.64+0x84], R43 ;  /* 0x0000842b04006986 */ /* 0x0001e2000c101924 */
[C---:B------:R-:W-:Y:S02]  /*60f0*/  ISETP.GT.AND P6, PT, R3.reuse, 0x80, P5 ;  /* 0x000000800300780c */ /* 0x040fe40002fc4270 */
[----:B------:R-:W-:-:S11]  /*6100*/  ISETP.GT.AND P5, PT, R3, 0x88, P5 ;  /* 0x000000880300780c */ /* 0x000fd60002fa4270 */
[----:B0-----:R-:W-:Y:S02]  /*6110*/  @P6 IMAD.MOV.U32 R4, RZ, RZ, R12 ;  /* 0x000000ffff046224 */ /* 0x001fe400078e000c */
[----:B------:R-:W-:-:S05]  /*6120*/  @P6 IMAD.MOV.U32 R5, RZ, RZ, R13 ;  /* 0x000000ffff056224 */ /* 0x000fca00078e000d */
[----:B------:R0:W-:Y:S01]  /*6130*/  @P6 STG.E desc[UR36][R4.64+0xa0], R15 ;  /* 0x0000a00f04006986 */ /* 0x0001e2000c101924 */
[C---:B------:R-:W-:Y:S02]  /*6140*/  ISETP.GT.AND P6, PT, R3.reuse, 0x80, P3 ;  /* 0x000000800300780c */ /* 0x040fe40001fc4270 */
[----:B------:R-:W-:-:S11]  /*6150*/  ISETP.GT.AND P3, PT, R3, 0x88, P3 ;  /* 0x000000880300780c */ /* 0x000fd60001f64270 */
[----:B0-----:R-:W-:Y:S02]  /*6160*/  @P6 IMAD.MOV.U32 R4, RZ, RZ, R12 ;  /* 0x000000ffff046224 */ /* 0x001fe400078e000c */
[----:B------:R-:W-:-:S05]  /*6170*/  @P6 IMAD.MOV.U32 R5, RZ, RZ, R13 ;  /* 0x000000ffff056224 */ /* 0x000fca00078e000d */
[----:B------:R0:W-:Y:S02]  /*6180*/  @P6 STG.E desc[UR36][R4.64+0xa4], R45 ;  /* 0x0000a42d04006986 */ /* 0x0001e4000c101924 */
[----:B0-----:R-:W-:Y:S02]  /*6190*/  @P5 IMAD.MOV.U32 R4, RZ, RZ, R6 ;  /* 0x000000ffff045224 */ /* 0x001fe400078e0006 */
[----:B------:R-:W-:-:S05]  /*61a0*/  @P5 IMAD.MOV.U32 R5, RZ, RZ, R7 ;  /* 0x000000ffff055224 */ /* 0x000fca00078e0007 */
[----:B------:R0:W-:Y:S01]  /*61b0*/  @P5 STG.E desc[UR36][R4.64+0xa0], R9 ;  /* 0x0000a00904005986 */ /* 0x0001e2000c101924 */
[C---:B------:R-:W-:Y:S02]  /*61c0*/  ISETP.GT.AND P5, PT, R3.reuse, 0x80, P4 ;  /* 0x000000800300780c */ /* 0x040fe400027a4270 */
[----:B------:R-:W-:Y:S01]  /*61d0*/  ISETP.GT.AND P4, PT, R3, 0x88, P4 ;  /* 0x000000880300780c */ /* 0x000fe20002784270 */
[----:B0-----:R-:W-:Y:S01]  /*61e0*/  @P3 IMAD.MOV.U32 R4, RZ, RZ, R6 ;  /* 0x000000ffff043224 */ /* 0x001fe200078e0006 */
[----:B------:R-:W-:Y:S01]  /*61f0*/  @P3 MOV R5, R7 ;  /* 0x0000000700053202 */ /* 0x000fe20000000f00 */
[----:B------:R-:W-:-:S04]  /*6200*/  FMUL R9, R52, R88 ;  /* 0x0000005834097220 */ /* 0x000fc80000400000 */
[----:B------:R0:W-:Y:S01]  /*6210*/  @P3 STG.E desc[UR36][R4.64+0xa4], R47 ;  /* 0x0000a42f04003986 */ /* 0x0001e2000c101924 */
[C---:B------:R-:W-:Y:S02]  /*6220*/  ISETP.GT.AND P3, PT, R3.reuse, 0x80, P0 ;  /* 0x000000800300780c */ /* 0x040fe40000764270 */
[----:B------:R-:W-:Y:S01]  /*6230*/  ISETP.GT.AND P0, PT, R3, 0x88, P0 ;  /* 0x000000880300780c */ /* 0x000fe20000704270 */
[----:B0-----:R-:W-:Y:S02]  /*6240*/  @P5 IMAD.MOV.U32 R4, RZ, RZ, R12 ;  /* 0x000000ffff045224 */ /* 0x001fe400078e000c */
[----:B------:R-:W-:-:S05]  /*6250*/  @P5 IMAD.MOV.U32 R5, RZ, RZ, R13 ;  /* 0x000000ffff055224 */ /* 0x000fca00078e000d */
[----:B------:R0:W-:Y:S01]  /*6260*/  @P5 STG.E desc[UR36][R4.64+0xc0], R11 ;  /* 0x0000c00b04005986 */ /* 0x0001e2000c101924 */
[C---:B------:R-:W-:Y:S02]  /*6270*/  ISETP.GT.AND P5, PT, R3.reuse, 0x80, P2 ;  /* 0x000000800300780c */ /* 0x040fe400017a4270 */
[----:B------:R-:W-:Y:S01]  /*6280*/  ISETP.GT.AND P2, PT, R3, 0x88, P2 ;  /* 0x000000880300780c */ /* 0x000fe20001744270 */
[----:B0-----:R-:W-:Y:S02]  /*6290*/  @P3 IMAD.MOV.U32 R4, RZ, RZ, R12 ;  /* 0x000000ffff043224 */ /* 0x001fe400078e000c */
[----:B------:R-:W-:Y:S01]  /*62a0*/  FMUL R11, R54, R88 ;  /* 0x00000058360b7220 */ /* 0x000fe20000400000 */
[----:B------:R-:W-:-:S05]  /*62b0*/  @P3 IMAD.MOV.U32 R5, RZ, RZ, R13 ;  /* 0x000000ffff053224 */ /* 0x000fca00078e000d */
[----:B------:R0:W-:Y:S01]  /*62c0*/  @P3 STG.E desc[UR36][R4.64+0xc4], R49 ;  /* 0x0000c43104003986 */ /* 0x0001e2000c101924 */
[C---:B------:R-:W-:Y:S02]  /*62d0*/  ISETP.GT.AND P3, PT, R3.reuse, 0x80, P1 ;  /* 0x000000800300780c */ /* 0x040fe40000f64270 */
[----:B------:R-:W-:Y:S01]  /*62e0*/  ISETP.GT.AND P1, PT, R3, 0x88, P1 ;  /* 0x000000880300780c */ /* 0x000fe20000f24270 */
[----:B------:R-:W-:Y:S01]  /*62f0*/  FMUL R3, R50, R88 ;  /* 0x0000005832037220 */ /* 0x000fe20000400000 */
[----:B0-----:R-:W-:Y:S02]  /*6300*/  @P4 IMAD.MOV.U32 R4, RZ, RZ, R6 ;  /* 0x000000ffff044224 */ /* 0x001fe400078e0006 */
[----:B------:R-:W-:-:S05]  /*6310*/  @P4 IMAD.MOV.U32 R5, RZ, RZ, R7 ;  /* 0x000000ffff054224 */ /* 0x000fca00078e0007 */
[----:B------:R0:W-:Y:S02]  /*6320*/  @P4 STG.E desc[UR36][R4.64+0xc0], R3 ;  /* 0x0000c00304004986 */ /* 0x0001e4000c101924 */
[----:B0-----:R-:W-:Y:S01]  /*6330*/  @P0 IMAD.MOV.U32 R4, RZ, RZ, R6 ;  /* 0x000000ffff040224 */ /* 0x001fe200078e0006 */
[----:B------:R-:W-:-:S05]  /*6340*/  @P0 MOV R5, R7 ;  /* 0x0000000700050202 */ /* 0x000fca0000000f00 */
[----:B------:R0:W-:Y:S02]  /*6350*/  @P0 STG.E desc[UR36][R4.64+0xc4], R51 ;  /* 0x0000c43304000986 */ /* 0x0001e4000c101924 */
[----:B0-----:R-:W-:Y:S02]  /*6360*/  @P5 IMAD.MOV.U32 R4, RZ, RZ, R12 ;  /* 0x000000ffff045224 */ /* 0x001fe400078e000c */
[----:B------:R-:W-:-:S05]  /*6370*/  @P5 IMAD.MOV.U32 R5, RZ, RZ, R13 ;  /* 0x000000ffff055224 */ /* 0x000fca00078e000d */
[----:B------:R0:W-:Y:S04]  /*6380*/  @P5 STG.E desc[UR36][R4.64+0xe0], R9 ;  /* 0x0000e00904005986 */ /* 0x0001e8000c101924 */
[----:B------:R1:W-:Y:S01]  /*6390*/  @P3 STG.E desc[UR36][R12.64+0xe4], R53 ;  /* 0x0000e4350c003986 */ /* 0x0003e2000c101924 */
[----:B0-----:R-:W-:Y:S02]  /*63a0*/  @P2 IMAD.MOV.U32 R4, RZ, RZ, R6 ;  /* 0x000000ffff042224 */ /* 0x001fe400078e0006 */
[----:B------:R-:W-:-:S05]  /*63b0*/  @P2 IMAD.MOV.U32 R5, RZ, RZ, R7 ;  /* 0x000000ffff052224 */ /* 0x000fca00078e0007 */
[----:B------:R1:W-:Y:S04]  /*63c0*/  @P2 STG.E desc[UR36][R4.64+0xe0], R11 ;  /* 0x0000e00b04002986 */ /* 0x0003e8000c101924 */
[----:B------:R1:W-:Y:S02]  /*63d0*/  @P1 STG.E desc[UR36][R6.64+0xe4], R55 ;  /* 0x0000e43706001986 */ /* 0x0003e4000c101924 */
.L_x_152:
[----:B------:R-:W-:Y:S05]  /*63e0*/  BSYNC B0 ;  /* 0x0000000000007941 */ /* 0x000fea0003800000 */
.L_x_28:
[----:B------:R-:W-:Y:S01]  /*63f0*/  IADD3 R16, P0, R16, UR38, RZ ;  /* 0x0000002610107c10 */ /* 0x000fe2000ff1e0ff */
[----:B------:R-:W-:Y:S01]  /*6400*/  ULDC.64 UR4, c[0x0][0x650] ;  /* 0x0001940000047ab9 */ /* 0x000fe20000000a00 */
[----:B------:R-:W-:Y:S01]  /*6410*/  PRMT R3, RZ, 0x7610, R3 ;  /* 0x00007610ff037816 */ /* 0x000fe20000000003 */
[----:B------:R-:W-:Y:S01]  /*6420*/  IMAD.MOV.U32 R101, RZ, RZ, -0x1 ;  /* 0xffffffffff657424 */ /* 0x000fe200078e00ff */
[----:B------:R-:W-:Y:S01]  /*6430*/  IADD3.X R17, R17, UR41, RZ, P0, !PT ;  /* 0x0000002911117c10 */ /* 0x000fe200087fe4ff */
[----:B------:R-:W-:Y:S01]  /*6440*/  IMAD.MOV.U32 R19, RZ, RZ, -0x1 ;  /* 0xffffffffff137424 */ /* 0x000fe200078e00ff */
[----:B------:R-:W-:-:S04]  /*6450*/  ISETP.GE.U32.AND P0, PT, R16, UR4, PT ;  /* 0x0000000410007c0c */ /* 0x000fc8000bf06070 */
[----:B------:R-:W-:-:S13]  /*6460*/  ISETP.GE.U32.AND.EX P0, PT, R17, UR5, PT, P0 ;  /* 0x0000000511007c0c */ /* 0x000fda000bf06100 */
[----:B------:R-:W-:Y:S05]  /*6470*/  @P0 BRA `(.L_x_153) ;  /* 0x00000004004c0947 */ /* 0x000fea0003800000 */
[----:B-1--4-:R-:W1:Y:S01]  /*6480*/  LDC.64 R10, c[0x0][0x628] ;  /* 0x00018a00ff0a7b82 */ /* 0x012e620000000a00 */
[----:B------:R-:W4:Y:S01]  /*6490*/  S2R R12, SR_CTAID.X ;  /* 0x00000000000c7919 */ /* 0x000f220000002500 */
[----:B------:R-:W-:Y:S01]  /*64a0*/  IMAD.MOV.U32 R8, RZ, RZ, R16 ;  /* 0x000000ffff087224 */ /* 0x000fe200078e0010 */
[----:B0-----:R-:W-:Y:S01]  /*64b0*/  MOV R9, R17 ;  /* 0x0000001100097202 */ /* 0x001fe20000000f00 */
[----:B------:R-:W0:Y:S04]  /*64c0*/  S2R R20, SR_CTAID.Y ;  /* 0x0000000000147919 */ /* 0x000e280000002600 */
[----:B------:R-:W0:Y:S08]  /*64d0*/  LDC R0, c[0x0][0x630] ;  /* 0x00018c00ff007b82 */ /* 0x000e300000000800 */
[----:B------:R-:W0:Y:S01]  /*64e0*/  LDC.64 R14, c[0x0][0x620] ;  /* 0x00018800ff0e7b82 */ /* 0x000e220000000a00 */
[----:B-1----:R-:W-:-:S04]  /*64f0*/  ISETP.NE.U32.AND P0, PT, R10, RZ, PT ;  /* 0x000000ff0a00720c */ /* 0x002fc80003f05070 */
[----:B------:R-:W-:-:S13]  /*6500*/  ISETP.NE.AND.EX P0, PT, R11, RZ, PT, P0 ;  /* 0x000000ff0b00720c */ /* 0x000fda0003f05300 */
[----:B0---4-:R-:W-:Y:S05]  /*6510*/  @!P0 BRA `(.L_x_154) ;  /* 0x0000000000288947 */ /* 0x011fea0003800000 */
[----:B------:R-:W0:Y:S02]  /*6520*/  LDC R3, c[0x0][0x634] ;  /* 0x00018d00ff037b82 */ /* 0x000e240000000800 */
[----:B0-----:R-:W-:-:S05]  /*6530*/  IADD3 R3, P0, R16, R3, RZ ;  /* 0x0000000310037210 */ /* 0x001fca0007f1e0ff */
[----:B------:R-:W-:-:S04]  /*6540*/  IMAD.X R13, RZ, RZ, R17, P0 ;  /* 0x000000ffff0d7224 */ /* 0x000fc800000e0611 */
[----:B------:R-:W-:-:S04]  /*6550*/  IMAD.WIDE.U32 R4, R13, R10, RZ ;  /* 0x0000000a0d047225 */ /* 0x000fc800078e00ff */
[----:B------:R-:W-:-:S04]  /*6560*/  IMAD.WIDE.U32 R6, P0, R3, R11, R4 ;  /* 0x0000000b03067225 */ /* 0x000fc80007800004 */
[----:B------:R-:W-:-:S04]  /*6570*/  IMAD.WIDE.U32 R4, R3, R10, RZ ;  /* 0x0000000a03047225 */ /* 0x000fc800078e00ff */
[----:B------:R-:W-:Y:S01]  /*6580*/  IMAD.X R9, RZ, RZ, RZ, P0 ;  /* 0x000000ffff097224 */ /* 0x000fe200000e06ff */
[----:B------:R-:W-:Y:S01]  /*6590*/  IADD3 RZ, P0, R5, R6, RZ ;  /* 0x0000000605ff7210 */ /* 0x000fe20007f1e0ff */
[----:B------:R-:W-:-:S04]  /*65a0*/  IMAD.MOV.U32 R8, RZ, RZ, R7 ;  /* 0x000000ffff087224 */ /* 0x000fc800078e0007 */
[----:B------:R-:W-:-:S08]  /*65b0*/  IMAD.WIDE.U32.X R8, R13, R11, R8, P0 ;  /* 0x0000000b0d087225 */ /* 0x000fd000000e0408 */
.L_x_154:
[-CC-:B------:R-:W-:Y:S01]  /*65c0*/  SHF.R.U64 R19, R8, R0.reuse, R9.reuse ;  /* 0x0000000008137219 */ /* 0x180fe20000001209 */
[----:B------:R-:W0:Y:S01]  /*65d0*/  LDC.64 R26, c[0x0][0x640] ;  /* 0x00019000ff1a7b82 */ /* 0x000e220000000a00 */
[----:B------:R-:W-:Y:S01]  /*65e0*/  SHF.R.U32.HI R0, RZ, R0, R9 ;  /* 0x00000000ff007219 */ /* 0x000fe20000011609 */
[----:B------:R-:W-:Y:S01]  /*65f0*/  ULDC UR4, c[0x0][0x150] ;  /* 0x0000540000047ab9 */ /* 0x000fe20000000800 */
[----:B------:R-:W-:Y:S02]  /*6600*/  IADD3 R3, P0, RZ, -R19, RZ ;  /* 0x80000013ff037210 */ /* 0x000fe40007f1e0ff */
[----:B------:R-:W-:-:S03]  /*6610*/  I2FP.F32.U32 R7, R12 ;  /* 0x0000000c00077245 */ /* 0x000fc60000201000 */
[----:B------:R-:W1:Y:S01]  /*6620*/  LDC R6, c[0x0][0x618] ;  /* 0x00018600ff067b82 */ /* 0x000e620000000800 */
[----:B------:R-:W-:Y:S02]  /*6630*/  IMAD.X R5, RZ, RZ, ~R0, P0 ;  /* 0x000000ffff057224 */ /* 0x000fe400000e0e00 */
[----:B------:R-:W-:Y:S01]  /*6640*/  FMUL R7, R7, UR4 ;  /* 0x0000000407077c20 */ /* 0x000fe20008400000 */
[----:B------:R-:W-:Y:S01]  /*6650*/  ULDC UR4, c[0x0][0x154] ;  /* 0x0000550000047ab9 */ /* 0x000fe20000000800 */
[-C--:B------:R-:W-:Y:S02]  /*6660*/  IMAD R0, R5, R14.reuse, RZ ;  /* 0x0000000e05007224 */ /* 0x080fe400078e02ff */
[C---:B------:R-:W-:Y:S01]  /*6670*/  IMAD.WIDE.U32 R4, R3.reuse, R14, R16 ;  /* 0x0000000e03047225 */ /* 0x040fe200078e0010 */
[----:B------:R-:W4:Y:S01]  /*6680*/  LDC R11, c[0x0][0x608] ;  /* 0x00018200ff0b7b82 */ /* 0x000f220000000800 */
[----:B------:R-:W2:Y:S02]  /*6690*/  F2I.U32.TRUNC.NTZ R7, R7 ;  /* 0x0000000700077305 */ /* 0x000ea4000020f000 */
[----:B------:R-:W-:-:S04]  /*66a0*/  IMAD R3, R3, R15, R0 ;  /* 0x0000000f03037224 */ /* 0x000fc800078e0200 */
[----:B------:R-:W-:Y:S01]  /*66b0*/  IMAD.IADD R3, R5, 0x1, R3 ;  /* 0x0000000105037824 */ /* 0x000fe200078e0203 */
[----:B------:R-:W3:Y:S01]  /*66c0*/  LDC R8, c[0x0][0x658] ;  /* 0x00019600ff087b82 */ /* 0x000ee20000000800 */
[----:B------:R-:W-:Y:S02]  /*66d0*/  I2FP.F32.U32 R5, R20 ;  /* 0x0000001400057245 */ /* 0x000fe40000201000 */
[----:B0-----:R-:W-:-:S04]  /*66e0*/  ISETP.NE.U32.AND P0, PT, R26, RZ, PT ;  /* 0x000000ff1a00720c */ /* 0x001fc80003f05070 */
[----:B------:R-:W-:Y:S01]  /*66f0*/  ISETP.NE.AND.EX P0, PT, R27, RZ, PT, P0 ;  /* 0x000000ff1b00720c */ /* 0x000fe20003f05300 */
[----:B------:R-:W0:Y:S01]  /*6700*/  LDC R9, c[0x0][0x144] ;  /* 0x00005100ff097b82 */ /* 0x000e220000000800 */
[-C--:B-1----:R-:W-:Y:S01]  /*6710*/  SHF.R.U64 R13, R4, R6.reuse, R3 ;  /* 0x00000006040d7219 */ /* 0x082fe20000001203 */
[----:B--2---:R-:W-:Y:S01]  /*6720*/  IMAD.MOV R7, RZ, RZ, -R7 ;  /* 0x000000ffff077224 */ /* 0x004fe200078e0a07 */
[----:B------:R-:W-:Y:S01]  /*6730*/  SHF.R.U32.HI R0, RZ, R6, R3 ;  /* 0x00000006ff007219 */ /* 0x000fe20000011603 */
[----:B------:R-:W-:-:S04]  /*6740*/  FMUL R6, R5, UR4 ;  /* 0x0000000405067c20 */ /* 0x000fc80008400000 */
[----:B------:R-:W1:Y:S01]  /*6750*/  LDC R21, c[0x0][0x148] ;  /* 0x00005200ff157b82 */ /* 0x000e620000000800 */
[----:B------:R2:W0:Y:S01]  /*6760*/  F2I.U32.TRUNC.NTZ R14, R6 ;  /* 0x00000006000e7305 */ /* 0x000422000020f000 */
[-CC-:B----4-:R-:W-:Y:S02]  /*6770*/  SHF.R.U64 R10, R13, R11.reuse, R0.reuse ;  /* 0x0000000b0d0a7219 */ /* 0x190fe40000001200 */
[----:B------:R-:W-:-:S04]  /*6780*/  SHF.R.U32.HI R3, RZ, R11, R0 ;  /* 0x0000000bff037219 */ /* 0x000fc80000011600 */
[----:B------:R-:W4:Y:S01]  /*6790*/  LDC R24, c[0x0][0x648] ;  /* 0x00019200ff187b82 */ /* 0x000f220000000800 */
[-CC-:B---3--:R-:W-:Y:S02]  /*67a0*/  SHF.R.U64 R15, R10, R8.reuse, R3.reuse ;  /* 0x000000080a0f7219 */ /* 0x188fe40000001203 */
[----:B------:R-:W-:Y:S02]  /*67b0*/  SHF.R.U32.HI R5, RZ, R8, R3 ;  /* 0x00000008ff057219 */ /* 0x000fe40000011603 */
[----:B------:R-:W-:-:S03]  /*67c0*/  MOV R4, R15 ;  /* 0x0000000f00047202 */ /* 0x000fc60000000f00 */
[----:B------:R-:W3:Y:S01]  /*67d0*/  LDC R28, c[0x0][0x638] ;  /* 0x00018e00ff1c7b82 */ /* 0x000ee20000000800 */
[----:B0-----:R-:W-:-:S07]  /*67e0*/  IMAD R25, R9, R7, R12 ;  /* 0x0000000709197224 */ /* 0x001fce00078e020c */
[----:B------:R-:W0:Y:S08]  /*67f0*/  LDC R29, c[0x0][0x610] ;  /* 0x00018400ff1d7b82 */ /* 0x000e300000000800 */
[----:B------:R-:W0:Y:S01]  /*6800*/  LDC R30, c[0x0][0x600] ;  /* 0x00018000ff1e7b82 */ /* 0x000e220000000800 */
[----:B-12---:R-:W-:Y:S05]  /*6810*/  @!P0 BRA `(.L_x_155) ;  /* 0x0000000000288947 */ /* 0x006fea0003800000 */
[----:B------:R-:W1:Y:S02]  /*6820*/  LDC R0, c[0x0][0x64c] ;  /* 0x00019300ff007b82 */ /* 0x000e640000000800 */
[----:B-1----:R-:W-:-:S05]  /*6830*/  IADD3 R3, P0, R15, R0, RZ ;  /* 0x000000000f037210 */ /* 0x002fca0007f1e0ff */
        /* <DEDUP_REMOVED lines=8> */
.L_x_155:
[----:B------:R-:W-:Y:S01]  /*68c0*/  ISETP.NE.AND P0, PT, R2, 0x1, PT ;  /* 0x000000010200780c */ /* 0x000fe20003f05270 */
[----:B------:R-:W-:Y:S01]  /*68d0*/  IMAD.MOV R14, RZ, RZ, -R14 ;  /* 0x000000ffff0e7224 */ /* 0x000fe200078e0a0e */
[----:B----4-:R-:W-:Y:S02]  /*68e0*/  SHF.R.U64 R0, R4, R24, R5 ;  /* 0x0000001804007219 */ /* 0x010fe40000001205 */
[----:B------:R-:W-:Y:S02]  /*68f0*/  LOP3.LUT R3, R10, R99, RZ, 0xc0, !PT ;  /* 0x000000630a037212 */ /* 0x000fe400078ec0ff */
[----:B------:R-:W-:Y:S01]  /*6900*/  LOP3.LUT R6, R13, R98, RZ, 0xc0, !PT ;  /* 0x000000620d067212 */ /* 0x000fe200078ec0ff */
[----:B------:R-:W-:Y:S02]  /*6910*/  IMAD.MOV R4, RZ, RZ, -R0 ;  /* 0x000000ffff047224 */ /* 0x000fe400078e0a00 */
[----:B------:R-:W-:Y:S02]  /*6920*/  IMAD R0, R94, R0, R3 ;  /* 0x000000005e007224 */ /* 0x000fe400078e0203 */
[----:B---3--:R-:W-:-:S02]  /*6930*/  IMAD R3, R4, R28, R15 ;  /* 0x0000001c04037224 */ /* 0x008fc400078e020f */
[----:B------:R-:W-:Y:S02]  /*6940*/  @P0 IMAD R25, R21, R14, R20 ;  /* 0x0000000e15190224 */ /* 0x000fe400078e0214 */
[----:B0-----:R-:W-:Y:S02]  /*6950*/  IMAD R5, R3, R30, R6 ;  /* 0x0000001e03057224 */ /* 0x001fe400078e0206 */
[----:B------:R-:W-:Y:S02]  /*6960*/  IMAD R0, R0, R29, R25 ;  /* 0x0000001d00007224 */ /* 0x000fe400078e0219 */
[----:B------:R-:W-:-:S03]  /*6970*/  IMAD.MOV.U32 R4, RZ, RZ, 0x1 ;  /* 0x00000001ff047424 */ /* 0x000fc600078e00ff */
[----:B------:R-:W-:Y:S02]  /*6980*/  SEL R101, R5, R0, !P0 ;  /* 0x0000000005657207 */ /* 0x000fe40004000000 */
[----:B------:R-:W-:Y:S02]  /*6990*/  PRMT R3, R4, 0x7610, R3 ;  /* 0x0000761004037816 */ /* 0x000fe40000000003 */
[----:B------:R-:W-:-:S07]  /*69a0*/  SEL R0, R0, R5, !P0 ;  /* 0x0000000500007207 */ /* 0x000fce0004000000 */
.L_x_153:
[----:B------:R-:W-:Y:S01]  /*69b0*/  UIADD3 UR42, UR43, UR42, URZ ;  /* 0x0000002a2b2a7290 */ /* 0x000fe2000fffe03f */
[----:B------:R-:W-:Y:S02]  /*69c0*/  LOP3.LUT P0, RZ, R3, 0xff, RZ, 0xc0, !PT ;  /* 0x000000ff03ff7812 */ /* 0x000fe4000780c0ff */
[----:B------:R-:W-:Y:S01]  /*69d0*/  MOV R113, R0 ;  /* 0x0000000000717202 */ /* 0x000fe20000000f00 */
[----:B------:R-:W-:Y:S02]  /*69e0*/  USHF.R.U32.HI UR4, URZ, 0x1, UR42 ;  /* 0x000000013f047899 */ /* 0x000fe4000801162a */
[----:B------:R-:W-:Y:S02]  /*69f0*/  UISETP.GT.U32.AND UP1, UPT, UR42, 0x1, UPT ;  /* 0x000000012a00788c */ /* 0x000fe4000bf24070 */
[----:B------:R-:W-:Y:S02]  /*6a00*/  ULOP3.LUT UR4, UR4, 0x1, URZ, 0xc0, !UPT ;  /* 0x0000000104047892 */ /* 0x000fe4000f8ec03f */
[----:B------:R-:W-:-:S02]  /*6a10*/  UISETP.LT.U32.AND UP1, UPT, UR43, 0x2, UP1 ;  /* 0x000000022b00788c */ /* 0x000fc40008f21070 */
[----:B------:R-:W-:Y:S02]  /*6a20*/  UISETP.NE.U32.AND UP0, UPT, UR4, 0x1, UPT ;  /* 0x000000010400788c */ /* 0x000fe4000bf05070 */
[----:B------:R-:W-:Y:S02]  /*6a30*/  USEL UR5, URZ, 0x1, !UP1 ;  /* 0x000000013f057887 */ /* 0x000fe4000c800000 */
[----:B------:R-:W-:Y:S02]  /*6a40*/  UISETP.GT.U32.AND UP0, UPT, UR43, 0x1, !UP0 ;  /* 0x000000012b00788c */ /* 0x000fe4000c704070 */
[----:B------:R-:W-:Y:S02]  /*6a50*/  ULOP3.LUT UR42, UR42, 0x1, URZ, 0xc0, !UPT ;  /* 0x000000012a2a7892 */ /* 0x000fe4000f8ec03f */
[----:B------:R-:W-:-:S04]  /*6a60*/  USEL UR4, URZ, 0x1, !UP0 ;  /* 0x000000013f047887 */ /* 0x000fc8000c000000 */
[----:B------:R-:W-:Y:S01]  /*6a70*/  ULOP3.LUT UR40, UR4, UR40, UR5, 0x96, !UPT ;  /* 0x0000002804287292 */ /* 0x000fe2000f8e9605 */
[----:B------:R-:W-:Y:S11]  /*6a80*/  @P0 BRA `(.L_x_156) ;  /* 0xffffffa400cc0947 */ /* 0x000ff6000383ffff */
[----:B------:R-:W-:Y:S05]  /*6a90*/  EXIT ;  /* 0x000000000000794d */ /* 0x000fea0003800000 */
.L_x_3:
        /* <DEDUP_REMOVED lines=26> */
.L_x_158:
[--C-:B------:R-:W-:Y:S01]  /*6c40*/  SHF.R.U64 R14, R12, R20, R13.reuse ;  /* 0x000000140c0e7219 */ /* 0x100fe2000000120d */
[----:B------:R-:W0:Y:S01]  /*6c50*/  LDC R24, c[0x0][0x618] ;  /* 0x00018600ff187b82 */ /* 0x000e220000000800 */
[----:B------:R-:W-:Y:S01]  /*6c60*/  I2FP.F32.U32 R8, R6 ;  /* 0x0000000600087245 */ /* 0x000fe20000201000 */
[----:B------:R-:W-:Y:S01]  /*6c70*/  ULDC UR4, c[0x0][0x150] ;  /* 0x0000540000047ab9 */ /* 0x000fe20000000800 */
[----:B------:R-:W-:Y:S02]  /*6c80*/  SHF.R.U32.HI R7, RZ, R20, R13 ;  /* 0x00000014ff077219 */ /* 0x000fe4000001160d */
[----:B------:R-:W-:Y:S01]  /*6c90*/  IADD3 R11, P0, RZ, -R14, RZ ;  /* 0x8000000eff0b7210 */ /* 0x000fe20007f1e0ff */
[----:B------:R-:W-:Y:S01]  /*6ca0*/  FMUL R13, R8, UR4 ;  /* 0x00000004080d7c20 */ /* 0x000fe20008400000 */
[----:B------:R-:W-:Y:S01]  /*6cb0*/  ULDC UR4, c[0x0][0x154] ;  /* 0x0000550000047ab9 */ /* 0x000fe20000000800 */
[----:B------:R-:W1:Y:S02]  /*6cc0*/  LDC.64 R26, c[0x0][0x640] ;  /* 0x00019000ff1a7b82 */ /* 0x000e640000000a00 */
[----:B------:R-:W-:-:S02]  /*6cd0*/  IMAD.X R7, RZ, RZ, ~R7, P0 ;  /* 0x000000ffff077224 */ /* 0x000fc400000e0e07 */
[----:B------:R-:W2:Y:S01]  /*6ce0*/  F2I.U32.TRUNC.NTZ R13, R13 ;  /* 0x0000000d000d7305 */ /* 0x000ea2000020f000 */
[----:B------:R-:W-:-:S03]  /*6cf0*/  IMAD.WIDE.U32 R8, R11, R22, R16 ;  /* 0x000000160b087225 */ /* 0x000fc600078e0010 */
[----:B------:R-:W3:Y:S01]  /*6d00*/  LDC R15, c[0x0][0x144] ;  /* 0x00005100ff0f7b82 */ /* 0x000ee20000000800 */
[----:B------:R-:W-:-:S04]  /*6d10*/  IMAD R10, R7, R22, RZ ;  /* 0x00000016070a7224 */ /* 0x000fc800078e02ff */
[----:B------:R-:W-:Y:S02]  /*6d20*/  IMAD R7, R11, R23, R10 ;  /* 0x000000170b077224 */ /* 0x000fe400078e020a */
[----:B------:R-:W-:Y:S01]  /*6d30*/  IMAD.MOV.U32 R10, RZ, RZ, -0x1 ;  /* 0xffffffffff0a7424 */ /* 0x000fe200078e00ff */
[----:B------:R-:W4:Y:S01]  /*6d40*/  LDC R20, c[0x0][0x608] ;  /* 0x00018200ff147b82 */ /* 0x000f220000000800 */
[----:B------:R-:W-:Y:S01]  /*6d50*/  IMAD.IADD R7, R9, 0x1, R7 ;  /* 0x0000000109077824 */ /* 0x000fe200078e0207 */
[----:B------:R-:W-:-:S04]  /*6d60*/  I2FP.F32.U32 R9, R3 ;  /* 0x0000000300097245 */ /* 0x000fc80000201000 */
[-C--:B0-----:R-:W-:Y:S01]  /*6d70*/  SHF.R.U64 R12, R8, R24.reuse, R7 ;  /* 0x00000018080c7219 */ /* 0x081fe20000001207 */
[----:B--2---:R-:W-:Y:S01]  /*6d80*/  IMAD.MOV R8, RZ, RZ, -R13 ;  /* 0x000000ffff087224 */ /* 0x004fe200078e0a0d */
[----:B------:R-:W0:Y:S01]  /*6d90*/  LDC R11, c[0x0][0x658] ;  /* 0x00019600ff0b7b82 */ /* 0x000e220000000800 */
[----:B-1----:R-:W-:Y:S01]  /*6da0*/  ISETP.NE.U32.AND P0, PT, R26, RZ, PT ;  /* 0x000000ff1a00720c */ /* 0x002fe20003f05070 */
[----:B------:R-:W-:Y:S01]  /*6db0*/  FMUL R9, R9, UR4 ;  /* 0x0000000409097c20 */ /* 0x000fe20008400000 */
[----:B------:R-:W-:Y:S02]  /*6dc0*/  SHF.R.U32.HI R7, RZ, R24, R7 ;  /* 0x00000018ff077219 */ /* 0x000fe40000011607 */
[----:B------:R-:W-:-:S03]  /*6dd0*/  ISETP.NE.AND.EX P0, PT, R27, RZ, PT, P0 ;  /* 0x000000ff1b00720c */ /* 0x000fc60003f05300 */
[----:B------:R-:W1:Y:S01]  /*6de0*/  LDC R22, c[0x0][0x148] ;  /* 0x00005200ff167b82 */ /* 0x000e620000000800 */
[----:B---3--:R-:W-:Y:S02]  /*6df0*/  IMAD R23, R15, R8, R6 ;  /* 0x000000080f177224 */ /* 0x008fe400078e0206 */
[----:B------:R-:W-:-:S05]  /*6e00*/  IMAD.MOV.U32 R8, RZ, RZ, 0x1 ;  /* 0x00000001ff087424 */ /* 0x000fca00078e00ff */
[----:B------:R-:W2:Y:S01]  /*6e10*/  LDC R21, c[0x0][0x600] ;  /* 0x00018000ff157b82 */ /* 0x000ea20000000800 */
[-CC-:B----4-:R-:W-:Y:S02]  /*6e20*/  SHF.R.U64 R15, R12, R20.reuse, R7.reuse ;  /* 0x000000140c0f7219 */ /* 0x190fe40000001207 */
[----:B------:R-:W-:Y:S02]  /*6e30*/  SHF.R.U32.HI R6, RZ, R20, R7 ;  /* 0x00000014ff067219 */ /* 0x000fe40000011607 */
[----:B------:R3:W4:Y:S03]  /*6e40*/  F2I.U32.TRUNC.NTZ R20, R9 ;  /* 0x0000000900147305 */ /* 0x000726000020f000 */
[----:B------:R-:W1:Y:S01]  /*6e50*/  LDC R25, c[0x0][0x648] ;  /* 0x00019200ff197b82 */ /* 0x000e620000000800 */
[-C--:B0-----:R-:W-:Y:S02]  /*6e60*/  SHF.L.U32 R10, R10, R11.reuse, RZ ;  /* 0x0000000b0a0a7219 */ /* 0x081fe400000006ff */
[----:B------:R-:W-:-:S02]  /*6e70*/  SHF.R.U64 R19, R15, R11, R6 ;  /* 0x0000000b0f137219 */ /* 0x000fc40000001206 */
[-C--:B------:R-:W-:Y:S02]  /*6e80*/  SHF.R.U32.HI R7, RZ, R11.reuse, R6 ;  /* 0x0000000bff077219 */ /* 0x080fe40000011606 */
[----:B------:R-:W-:Y:S01]  /*6e90*/  SHF.L.U32 R24, R8, R11, RZ ;  /* 0x0000000b08187219 */ /* 0x000fe200000006ff */
[----:B------:R-:W0:Y:S01]  /*6ea0*/  LDC R28, c[0x0][0x638] ;  /* 0x00018e00ff1c7b82 */ /* 0x000e220000000800 */
[----:B------:R-:W-:Y:S02]  /*6eb0*/  LOP3.LUT R30, RZ, R10, RZ, 0x33, !PT ;  /* 0x0000000aff1e7212 */ /* 0x000fe400078e33ff */
[----:B------:R-:W-:-:S05]  /*6ec0*/  MOV R6, R19 ;  /* 0x0000001300067202 */ /* 0x000fca0000000f00 */
[----:B------:R-:W0:Y:S01]  /*6ed0*/  LDC R29, c[0x0][0x610] ;  /* 0x00018400ff1d7b82 */ /* 0x000e220000000800 */
[----:B---34-:R-:W-:Y:S05]  /*6ee0*/  @!P0 BRA `(.L_x_159) ;  /* 0x0000000000288947 */ /* 0x018fea0003800000 */
[----:B------:R-:W3:Y:S02]  /*6ef0*/  LDC R6, c[0x0][0x64c] ;  /* 0x00019300ff067b82 */ /* 0x000ee40000000800 */
[----:B---3--:R-:W-:-:S05]  /*6f00*/  IADD3 R11, P0, R19, R6, RZ ;  /* 0x00000006130b7210 */ /* 0x008fca0007f1e0ff */
        /* <DEDUP_REMOVED lines=8> */
.L_x_159:
[----:B------:R-:W-:Y:S01]  /*6f90*/  ISETP.NE.AND P0, PT, R2, 0x1, PT ;  /* 0x000000010200780c */ /* 0x000fe20003f05270 */
[----:B--2---:R-:W-:Y:S01]  /*6fa0*/  VIADD R9, R21, 0xffffffff ;  /* 0xffffffff15097836 */ /* 0x004fe20000000000 */
[----:B-1----:R-:W-:Y:S01]  /*6fb0*/  SHF.R.U64 R7, R6, R25, R7 ;  /* 0x0000001906077219 */ /* 0x002fe20000001207 */
[----:B------:R-:W-:Y:S01]  /*6fc0*/  IMAD.MOV R20, RZ, RZ, -R20 ;  /* 0x000000ffff147224 */ /* 0x000fe200078e0a14 */
[----:B------:R-:W-:Y:S02]  /*6fd0*/  LOP3.LUT R6, R15, R30, RZ, 0xc0, !PT ;  /* 0x0000001e0f067212 */ /* 0x000fe400078ec0ff */
[----:B------:R-:W-:Y:S01]  /*6fe0*/  LOP3.LUT R12, R12, R9, RZ, 0xc0, !PT ;  /* 0x000000090c0c7212 */ /* 0x000fe200078ec0ff */
[----:B------:R-:W-:Y:S01]  /*6ff0*/  IMAD.MOV R8, RZ, RZ, -R7 ;  /* 0x000000ffff087224 */ /* 0x000fe200078e0a07 */
[----:B------:R-:W-:Y:S01]  /*7000*/  MOV R9, 0x1 ;  /* 0x0000000100097802 */ /* 0x000fe20000000f00 */
[----:B------:R-:W-:-:S04]  /*7010*/  IMAD R6, R24, R7, R6 ;  /* 0x0000000718067224 */ /* 0x000fc800078e0206 */
[----:B------:R-:W-:Y:S02]  /*7020*/  @P0 IMAD R23, R22, R20, R3 ;  /* 0x0000001416170224 */ /* 0x000fe400078e0203 */
[----:B0-----:R-:W-:Y:S02]  /*7030*/  IMAD R3, R8, R28, R19 ;  /* 0x0000001c08037224 */ /* 0x001fe400078e0213 */
[----:B------:R-:W-:Y:S02]  /*7040*/  IMAD R13, R6, R29, R23 ;  /* 0x0000001d060d7224 */ /* 0x000fe400078e0217 */
[----:B------:R-:W-:Y:S02]  /*7050*/  IMAD R6, R3, R21, R12 ;  /* 0x0000001503067224 */ /* 0x000fe400078e020c */
[----:B------:R-:W-:-:S03]  /*7060*/  IMAD.MOV.U32 R8, RZ, RZ, R14 ;  /* 0x000000ffff087224 */ /* 0x000fc600078e000e */
[----:B------:R-:W-:Y:S02]  /*7070*/  SEL R20, R6, R13, !P0 ;  /* 0x0000000d06147207 */ /* 0x000fe40004000000 */
[----:B------:R-:W-:-:S07]  /*7080*/  SEL R13, R13, R6, !P0 ;  /* 0x000000060d0d7207 */ /* 0x000fce0004000000 */
.L_x_157:
[----:B------:R-:W-:-:S08]  /*7090*/  NOP ;  /* 0x0000000000007918 */ /* 0x000fd00000000000 */
[----:B------:R-:W0:-:S00]  /*70a0*/  USETMAXREG.DEALLOC.CTAPOOL 0x28 ;  /* 0x00000028000079c8 */ /* 0x000e0000080e0500 */
[----:B0-----:R-:W-:-:S13]  /*70b0*/  ISETP.NE.AND P0, PT, R0, RZ, PT ;  /* 0x000000ff0000720c */ /* 0x001fda0003f05270 */
[----:B------:R-:W-:Y:S05]  /*70c0*/  @P0 EXIT ;  /* 0x000000000000094d */ /* 0x000fea0003800000 */
[----:B------:R-:W-:Y:S01]  /*70d0*/  LOP3.LUT P0, RZ, R9, 0xff, RZ, 0xc0, !PT ;  /* 0x000000ff09ff7812 */ /* 0x000fe2000780c0ff */
[----:B------:R-:W-:Y:S02]  /*70e0*/  IMAD.MOV.U32 R0, RZ, RZ, 0x1 ;  /* 0x00000001ff007424 */ /* 0x000fe400078e00ff */
[----:B------:R-:W-:-:S10]  /*70f0*/  IMAD.MOV.U32 R3, RZ, RZ, RZ ;  /* 0x000000ffff037224 */ /* 0x000fd400078e00ff */
[----:B------:R-:W-:Y:S05]  /*7100*/  @!P0 BRA `(.L_x_160) ;  /* 0x0000000c004c8947 */ /* 0x000fea0003800000 */
[----:B------:R-:W0:Y:S01]  /*7110*/  LDC R0, c[0x0][0x28c] ;  /* 0x0000a300ff007b82 */ /* 0x000e220000000800 */
[----:B------:R-:W-:Y:S01]  /*7120*/  LOP3.LUT P0, RZ, R4, 0x1f, RZ, 0xc0, !PT ;  /* 0x0000001f04ff7812 */ /* 0x000fe2000780c0ff */
[----:B------:R-:W-:Y:S01]  /*7130*/  ULDC UR5, c[0x0][0x658] ;  /* 0x0001960000057ab9 */ /* 0x000fe20000000800 */
[----:B------:R-:W-:Y:S01]  /*7140*/  UMOV UR6, 0xffffffff ;  /* 0xffffffff00067882 */ /* 0x000fe20000000000 */
[----:B------:R-:W-:Y:S01]  /*7150*/  BSSY B0, `(.L_x_160) ;  /* 0x00000ce000007945 */ /* 0x000fe20003800000 */
[----:B------:R-:W-:Y:S01]  /*7160*/  USHF.L.U32 UR6, UR6, UR5, URZ ;  /* 0x0000000506067299 */ /* 0x000fe2000800063f */
[C---:B------:R-:W-:Y:S01]  /*7170*/  ISETP.NE.AND P2, PT, R5.reuse, RZ, PT ;  /* 0x000000ff0500720c */ /* 0x040fe20003f45270 */
[----:B------:R-:W-:Y:S01]  /*7180*/  IMAD.MOV.U32 R11, RZ, RZ, 0x1 ;  /* 0x00000001ff0b7424 */ /* 0x000fe200078e00ff */
[----:B------:R-:W-:Y:S01]  /*7190*/  ISETP.NE.OR P0, PT, R5, RZ, !P0 ;  /* 0x000000ff0500720c */ /* 0x000fe20004705670 */
[----:B------:R-:W-:Y:S01]  /*71a0*/  ULDC UR4, c[0x0][0x600] ;  /* 0x0001800000047ab9 */ /* 0x000fe20000000800 */
[----:B------:R-:W-:Y:S01]  /*71b0*/  LOP3.LUT R19, R18, 0x2, RZ, 0xfc, !PT ;  /* 0x0000000212137812 */ /* 0x000fe200078efcff */
[----:B------:R-:W-:Y:S01]  /*71c0*/  UMOV UR7, 0x1 ;  /* 0x0000000100077882 */ /* 0x000fe20000000000 */
[----:B------:R-:W-:-:S02]  /*71d0*/  UIADD3 UR4, UR4, -0x1, URZ ;  /* 0xffffffff04047890 */ /* 0x000fc4000fffe03f */
[----:B------:R-:W-:Y:S02]  /*71e0*/  USHF.L.U32 UR5, UR7, UR5, URZ ;  /* 0x0000000507057299 */ /* 0x000fe4000800063f */
[----:B------:R-:W-:Y:S01]  /*71f0*/  ULOP3.LUT UR13, URZ, UR6, URZ, 0x33, !UPT ;  /* 0x000000063f0d7292 */ /* 0x000fe2000f8e333f */
[----:B------:R-:W-:Y:S01]  /*7200*/  ULDC.64 UR22, c[0x0][0x198] ;  /* 0x0000660000167ab9 */ /* 0x000fe20000000a00 */
[----:B0-----:R-:W-:-:S05]  /*7210*/  VIADD R0, R0, 0x3f ;  /* 0x0000003f00007836 */ /* 0x001fca0000000000 */
[----:B------:R-:W-:-:S04]  /*7220*/  SHF.R.S32.HI R3, RZ, 0x1f, R0 ;  /* 0x0000001fff037819 */ /* 0x000fc80000011400 */
[----:B------:R-:W-:Y:S01]  /*7230*/  LEA.HI R3, R3, R0, RZ, 0x6 ;  /* 0x0000000003037211 */ /* 0x000fe200078f30ff */
[----:B------:R-:W-:-:S03]  /*7240*/  IMAD.MOV.U32 R0, RZ, RZ, 0x1 ;  /* 0x00000001ff007424 */ /* 0x000fc600078e00ff */
[----:B------:R-:W-:Y:S02]  /*7250*/  SHF.R.S32.HI R12, RZ, 0x6, R3 ;  /* 0x00000006ff0c7819 */ /* 0x000fe40000011403 */
[----:B------:R-:W-:-:S03]  /*7260*/  MOV R3, RZ ;  /* 0x000000ff00037202 */ /* 0x000fc60000000f00 */
[----:B------:R-:W-:-:S07]  /*7270*/  VIADD R10, R12, 0x1 ;  /* 0x000000010c0a7836 */ /* 0x000fce0000000000 */
.L_x_172:
[----:B------:R-:W-:-:S03]  /*7280*/  UMOV UR6, 0xffffffff ;  /* 0xffffffff00067882 */ /* 0x000fc60000000000 */
[----:B------:R-:W-:Y:S05]  /*7290*/  BRA.DIV UR6, `(.L_x_161) ;  /* 0x0000000e068c7947 */ /* 0x000fea000b800000 */
[----:B------:R-:W-:-:S13]  /*72a0*/  ELECT P6, URZ, PT ;  /* 0x00000000003f782f */ /* 0x000fda00038c0000 */
.L_x_181:
[----:B------:R-:W0:Y:S01]  /*72b0*/  LDC R4, c[0x0][0x28c] ;  /* 0x0000a300ff047b82 */ /* 0x000e220000000800 */
[----:B------:R-:W-:Y:S01]  /*72c0*/  BSSY B1, `(.L_x_162) ;  /* 0x0000043000017945 */ /* 0x000fe20003800000 */
[----:B0-----:R-:W-:-:S13]  /*72d0*/  ISETP.LT.OR P6, PT, R4, 0x1, !P6 ;  /* 0x000000010400780c */ /* 0x001fda00077c1670 */
[----:B------:R-:W-:Y:S05]  /*72e0*/  @P6 BRA `(.L_x_163) ;  /* 0x0000000400006947 */ /* 0x000fea0003800000 */
[----:B------:R-:W-:Y:S01]  /*72f0*/  IMAD.SHL.U32 R13, R13, 0x100, RZ ;  /* 0x000001000d0d7824 */ /* 0x000fe200078e00ff */
[----:B------:R-:W-:Y:S01]  /*7300*/  MOV R6, R3 ;  /* 0x0000000300067202 */ /* 0x000fe20000000f00 */
[----:B------:R-:W-:Y:S02]  /*7310*/  IMAD.SHL.U32 R20, R20, 0x40, RZ ;  /* 0x0000004014147824 */ /* 0x000fe400078e00ff */
[----:B------:R-:W-:Y:S02]  /*7320*/  IMAD.MOV.U32 R21, RZ, RZ, RZ ;  /* 0x000000ffff157224 */ /* 0x000fe400078e00ff */
[----:B------:R-:W-:Y:S02]  /*7330*/  IMAD.MOV.U32 R4, RZ, RZ, R10 ;  /* 0x000000ffff047224 */ /* 0x000fe400078e000a */
[----:B------:R-:W-:-:S07]  /*7340*/  IMAD.MOV.U32 R5, RZ, RZ, R0 ;  /* 0x000000ffff057224 */ /* 0x000fce00078e0000 */
.L_x_167:
[----:B------:R-:W0:Y:S01]  /*7350*/  S2R R14, SR_CgaCtaId ;  /* 0x00000000000e7919 */ /* 0x000e220000008800 */
[----:B------:R-:W-:Y:S01]  /*7360*/  MOV R7, 0x400 ;  /* 0x0000040000077802 */ /* 0x000fe20000000f00 */
[----:B------:R-:W1:Y:S03]  /*7370*/  @!P2 LDC R9, c[0x0][0x500] ;  /* 0x00014000ff09ab82 */ /* 0x000e660000000800 */
[----:B0-----:R-:W-:Y:S02]  /*7380*/  LEA R15, R14, R7, 0x18 ;  /* 0x000000070e0f7211 */ /* 0x001fe400078ec0ff */
[----:B------:R-:W-:-:S03]  /*7390*/  SHF.L.U32 R7, R5, 0x1f, RZ ;  /* 0x0000001f05077819 */ /* 0x000fc600000006ff */
[----:B------:R-:W-:-:S04]  /*73a0*/  IMAD R14, R6, 0x8, R15 ;  /* 0x00000008060e7824 */ /* 0x000fc800078e020f */
[----:B------:R-:W0:Y:S02]  /*73b0*/  SYNCS.PHASECHK.TRANS64.TRYWAIT P1, [R14+URZ+0x10], R7 ;  /* 0x000010070e0075a7 */ /* 0x000e24000802017f */
[----:B01----:R-:W-:Y:S05]  /*73c0*/  @!P1 BRA `(.L_x_164) ;  /* 0x0000000c00609947 */ /* 0x003fea0003800000 */
.L_x_182:
[----:B0-----:R-:W-:Y:S01]  /*73d0*/  PRMT R7, R19, 0x9910, RZ ;  /* 0x0000991013077816 */ /* 0x001fe200000000ff */
[----:B------:R0:W-:Y:S03]  /*73e0*/  @!P2 SYNCS.ARRIVE.TRANS64 RZ, [R14+URZ], R9 ;  /* 0x000000090effa9a7 */ /* 0x0001e6000800003f */
[----:B------:R-:W-:-:S13]  /*73f0*/  ISETP.NE.AND P1, PT, R7, 0x2, PT ;  /* 0x000000020700780c */ /* 0x000fda0003f25270 */
[----:B0-----:R-:W-:Y:S05]  /*7400*/  @P1 BRA `(.L_x_165) ;  /* 0x0000000000041947 */ /* 0x001fea0003800000 */
[----:B------:R-:W-:Y:S01]  /*7410*/  BPT.TRAP 0x1 ;  /* 0x000000040000795c */ /* 0x000fe20000300000 */
.L_x_165:
[----:B------:R-:W-:Y:S05]  /*7420*/  @P0 BRA `(.L_x_166) ;  /* 0x0000000000040947 */ /* 0x000fea0003800000 */
[----:B------:R-:W-:Y:S01]  /*7430*/  BPT.TRAP 0x1 ;  /* 0x000000040000795c */ /* 0x000fe20000300000 */
.L_x_166:
[C-C-:B------:R-:W-:Y:S01]  /*7440*/  IMAD R7, R6.reuse, 0x10000, R15.reuse ;  /* 0x0001000006077824 */ /* 0x140fe200078e020f */
[----:B------:R-:W-:Y:S01]  /*7450*/  R2UR UR34, R21 ;  /* 0x00000000152272ca */ /* 0x000fe200000e0000 */
[----:B------:R-:W-:Y:S01]  /*7460*/  IMAD R15, R6, 0x4000, R15 ;  /* 0x00004000060f7824 */ /* 0x000fe200078e020f */
[----:B------:R-:W-:Y:S01]  /*7470*/  R2UR UR33, R14 ;  /* 0x000000000e2172ca */ /* 0x000fe200000e0000 */
[----:B------:R-:W-:Y:S01]  /*7480*/  VIADD R4, R4, 0xffffffff ;  /* 0xffffffff04047836 */ /* 0x000fe20000000000 */
[----:B------:R-:W-:Y:S01]  /*7490*/  R2UR UR24, R7 ;  /* 0x00000000071872ca */ /* 0x000fe200000e0000 */
[----:B------:R-:W-:Y:S01]  /*74a0*/  UIADD3 UR6, UP0, UR22, 0xf0, URZ ;  /* 0x000000f016067890 */ /* 0x000fe2000ff1e03f */
[----:B------:R-:W-:Y:S01]  /*74b0*/  R2UR UR8, R15 ;  /* 0x000000000f0872ca */ /* 0x000fe200000e0000 */
[----:B------:R-:W-:Y:S01]  /*74c0*/  UIADD3 UR30, UP1, UR22, 0x1f0, URZ ;  /* 0x000001f0161e7890 */ /* 0x000fe2000ff3e03f */
[----:B------:R-:W-:Y:S01]  /*74d0*/  R2UR UR36, R8 ;  /* 0x00000000082472ca */ /* 0x000fe200000e0000 */
[----:B------:R-:W-:Y:S01]  /*74e0*/  UIADD3.X UR7, URZ, UR23, URZ, UP0, !UPT ;  /* 0x000000173f077290 */ /* 0x000fe200087fe43f */
[----:B------:R-:W-:Y:S01]  /*74f0*/  R2UR UR35, R13 ;  /* 0x000000000d2372ca */ /* 0x000fe200000e0000 */
[----:B------:R-:W-:Y:S01]  /*7500*/  UIADD3.X UR31, URZ, UR23, URZ, UP1, !UPT ;  /* 0x000000173f1f7290 */ /* 0x000fe20008ffe43f */
[----:B------:R-:W-:Y:S01]  /*7510*/  R2UR UR19, R20 ;  /* 0x00000000141372ca */ /* 0x000fe200000e0000 */
[----:B------:R-:W-:Y:S01]  /*7520*/  UIADD3 UR26, UR34, 0x20, URZ ;  /* 0x00000020221a7890 */ /* 0x000fe2000fffe03f */
[----:B------:R-:W-:Y:S01]  /*7530*/  ISETP.GT.AND P3, PT, R4, 0x1, PT ;  /* 0x000000010400780c */ /* 0x000fe20003f64270 */
[----:B------:R-:W-:Y:S01]  /*7540*/  VIADD R6, R6, 0x1 ;  /* 0x0000000106067836 */ /* 0x000fe20000000000 */
[----:B------:R-:W-:Y:S01]  /*7550*/  UMOV UR14, 0x0 ;  /* 0x00000000000e7882 */ /* 0x000fe20000000000 */
[----:B------:R-:W-:Y:S01]  /*7560*/  UIADD3 UR32, UR24, 0x100, URZ ;  /* 0x0000010018207890 */ /* 0x000fe2000fffe03f */
[----:B------:R-:W-:Y:S01]  /*7570*/  VIADD R21, R21, 0x40 ;  /* 0x0000004015157836 */ /* 0x000fe20000000000 */
[----:B------:R-:W-:Y:S01]  /*7580*/  UIADD3 UR24, UR24, 0x8100, URZ ;  /* 0x0000810018187890 */ /* 0x000fe2000fffe03f */
[----:B------:R-:W-:Y:S01]  /*7590*/  ISETP.NE.AND P1, PT, R6, 0x2, PT ;  /* 0x000000020600780c */ /* 0x000fe20003f25270 */
[----:B------:R-:W-:-:S02]  /*75a0*/  UIADD3 UR16, UR8, 0x20100, URZ ;  /* 0x0002010008107890 */ /* 0x000fc4000fffe03f */
[----:B------:R-:W-:Y:S01]  /*75b0*/  UIADD3 UR8, UR8, 0x22100, URZ ;  /* 0x0002210008087890 */ /* 0x000fe2000fffe03f */
[----:B------:R-:W-:Y:S01]  /*75c0*/  SEL R14, RZ, 0x1, P1 ;  /* 0x00000001ff0e7807 */ /* 0x000fe20000800000 */
[----:B------:R-:W-:Y:S01]  /*75d0*/  UMOV UR15, 0x10000000 ;  /* 0x10000000000f7882 */ /* 0x000fe20000000000 */
[----:B------:R-:W-:Y:S01]  /*75e0*/  UMOV UR25, UR33 ;  /* 0x0000002100197c82 */ /* 0x000fe20008000000 */
[----:B------:R-:W-:Y:S01]  /*75f0*/  UMOV UR28, UR36 ;  /* 0x00000024001c7c82 */ /* 0x000fe20008000000 */
[----:B------:R-:W-:Y:S01]  /*7600*/  UMOV UR27, UR35 ;  /* 0x00000023001b7c82 */ /* 0x000fe20008000000 */
[----:B------:R-:W-:Y:S01]  /*7610*/  UMOV UR17, UR33 ;  /* 0x0000002100117c82 */ /* 0x000fe20008000000 */
[----:B------:R-:W-:Y:S01]  /*7620*/  UMOV UR18, UR34 ;  /* 0x0000002200127c82 */ /* 0x000fe20008000000 */
[----:B------:R-:W-:Y:S01]  /*7630*/  UMOV UR20, UR36 ;  /* 0x0000002400147c82 */ /* 0x000fe20008000000 */
[----:B------:R0:W-:Y:S01]  /*7640*/  UTMALDG.3D [UR32], [UR6], desc[UR14] ;  /* 0x00000e20060075b4 */ /* 0x0001e20008011000 */
[----:B------:R-:W-:Y:S01]  /*7650*/  UMOV UR9, UR33 ;  /* 0x0000002100097c82 */ /* 0x000fe20008000000 */
[----:B------:R-:W-:Y:S01]  /*7660*/  UMOV UR11, UR19 ;  /* 0x00000013000b7c82 */ /* 0x000fe20008000000 */
[----:B------:R-:W-:Y:S01]  /*7670*/  UMOV UR12, UR36 ;  /* 0x00000024000c7c82 */ /* 0x000fe20008000000 */
[----:B------:R-:W-:Y:S01]  /*7680*/  UMOV UR10, UR26 ;  /* 0x0000001a000a7c82 */ /* 0x000fe20008000000 */
[----:B------:R-:W-:-:S02]  /*7690*/  LOP3.LUT R5, R5, R14, RZ, 0x3c, !PT ;  /* 0x0000000e05057212 */ /* 0x000fc400078e3cff */
[----:B------:R-:W-:Y:S01]  /*76a0*/  SEL R6, R6, RZ, P1 ;  /* 0x000000ff06067207 */ /* 0x000fe20000800000 */
[----:B------:R0:W-:Y:S01]  /*76b0*/  UTMALDG.3D [UR24], [UR6], desc[UR14] ;  /* 0x00000e18060075b4 */ /* 0x0001e20008011000 */
[----:B------:R0:W-:Y:S01]  /*76c0*/  UTMALDG.3D [UR16], [UR30], desc[UR14] ;  /* 0x00000e101e0075b4 */ /* 0x0001e20008011000 */
[----:B------:R0:W-:Y:S02]  /*76d0*/  UTMALDG.3D [UR8], [UR30], desc[UR14] ;  /* 0x00000e081e0075b4 */ /* 0x0001e40008011000 */
[----:B0-----:R-:W-:Y:S05]  /*76e0*/  @P3 BRA `(.L_x_167) ;  /* 0xfffffffc00183947 */ /* 0x001fea000383ffff */
.L_x_163:
[----:B------:R-:W-:Y:S05]  /*76f0*/  BSYNC B1 ;  /* 0x0000000000017941 */ /* 0x000fea0003800000 */
.L_x_162:
[----:B------:R-:W-:Y:S01]  /*7700*/  LOP3.LUT P3, RZ, R11, 0xff, RZ, 0xc0, !PT ;  /* 0x000000ff0bff7812 */ /* 0x000fe2000786c0ff */
[----:B------:R-:W-:Y:S01]  /*7710*/  ULDC.64 UR6, c[0x0][0x650] ;  /* 0x0001940000067ab9 */ /* 0x000fe20000000a00 */
[----:B------:R-:W-:Y:S01]  /*7720*/  IADD3 R3, R12, R3, RZ ;  /* 0x000000030c037210 */ /* 0x000fe20007ffe0ff */
[----:B------:R-:W-:Y:S01]  /*7730*/  BSSY B1, `(.L_x_168) ;  /* 0x000006d000017945 */ /* 0x000fe20003800000 */
[----:B------:R-:W-:Y:S01]  /*7740*/  IADD3 R16, P4, R16, UR38, RZ ;  /* 0x0000002610107c10 */ /* 0x000fe2000ff9e0ff */
[----:B------:R-:W-:Y:S01]  /*7750*/  IMAD.MOV.U32 R13, RZ, RZ, -0x1 ;  /* 0xffffffffff0d7424 */ /* 0x000fe200078e00ff */
[----:B------:R-:W-:Y:S01]  /*7760*/  ISETP.GT.U32.AND P1, PT, R3, 0x1, PT ;  /* 0x000000010300780c */ /* 0x000fe20003f24070 */
[----:B------:R-:W-:Y:S01]  /*7770*/  IMAD.MOV.U32 R20, RZ, RZ, -0x1 ;  /* 0xffffffffff147424 */ /* 0x000fe200078e00ff */
[----:B------:R-:W-:Y:S01]  /*7780*/  SHF.R.U32.HI R4, RZ, 0x1, R3 ;  /* 0x00000001ff047819 */ /* 0x000fe20000011603 */
[----:B------:R-:W-:Y:S01]  /*7790*/  IMAD.MOV.U32 R8, RZ, RZ, -0x1 ;  /* 0xffffffffff087424 */ /* 0x000fe200078e00ff */
[----:B------:R-:W-:-:S02]  /*77a0*/  ISETP.LT.U32.AND P1, PT, R12, 0x2, P1 ;  /* 0x000000020c00780c */ /* 0x000fc40000f21070 */
[----:B------:R-:W-:Y:S01]  /*77b0*/  IADD3.X R17, R17, UR41, RZ, P4, !PT ;  /* 0x0000002911117c10 */ /* 0x000fe2000a7fe4ff */
[----:B------:R-:W0:Y:S01]  /*77c0*/  @P3 S2R R6, SR_CgaCtaId ;  /* 0x0000000000063919 */ /* 0x000e220000008800 */
[----:B------:R-:W-:Y:S02]  /*77d0*/  @P3 MOV R5, 0x400 ;  /* 0x0000040000053802 */ /* 0x000fe40000000f00 */
[----:B------:R-:W-:Y:S02]  /*77e0*/  ISETP.GE.U32.AND P4, PT, R16, UR6, PT ;  /* 0x0000000610007c0c */ /* 0x000fe4000bf86070 */
[----:B------:R-:W-:Y:S02]  /*77f0*/  LOP3.LUT R4, R4, 0x1, RZ, 0xc0, !PT ;  /* 0x0000000104047812 */ /* 0x000fe400078ec0ff */
[----:B------:R-:W-:Y:S02]  /*7800*/  LOP3.LUT R3, R3, 0x1, RZ, 0xc0, !PT ;  /* 0x0000000103037812 */ /* 0x000fe400078ec0ff */
[----:B------:R-:W-:-:S02]  /*7810*/  PRMT R11, RZ, 0x7610, R11 ;  /* 0x00007610ff0b7816 */ /* 0x000fc4000000000b */
[----:B0-----:R-:W-:-:S04]  /*7820*/  @P3 LEA R5, R6, R5, 0x18 ;  /* 0x0000000506053211 */ /* 0x001fc800078ec0ff */
[----:B------:R0:W-:Y:S01]  /*7830*/  @P3 SYNCS.ARRIVE.TRANS64.A1T0 RZ, [R5+URZ+0x38], RZ ;  /* 0x000038ff05ff39a7 */ /* 0x0001e2000810003f */
[----:B------:R-:W-:-:S04]  /*7840*/  ISETP.NE.U32.AND P3, PT, R4, 0x1, PT ;  /* 0x000000010400780c */ /* 0x000fc80003f65070 */
[----:B------:R-:W-:Y:S02]  /*7850*/  ISETP.GT.U32.AND P3, PT, R12, 0x1, !P3 ;  /* 0x000000010c00780c */ /* 0x000fe40005f64070 */
[----:B0-----:R-:W-:Y:S02]  /*7860*/  SEL R5, RZ, 0x1, !P1 ;  /* 0x00000001ff057807 */ /* 0x001fe40004800000 */
[----:B------:R-:W-:Y:S02]  /*7870*/  ISETP.GE.U32.AND.EX P1, PT, R17, UR7, PT, P4 ;  /* 0x0000000711007c0c */ /* 0x000fe4000bf26140 */
[----:B------:R-:W-:-:S04]  /*7880*/  SEL R4, RZ, 0x1, !P3 ;  /* 0x00000001ff047807 */ /* 0x000fc80005800000 */
[----:B------:R-:W-:Y:S02]  /*7890*/  LOP3.LUT R0, R4, R0, R5, 0x96, !PT ;  /* 0x0000000004007212 */ /* 0x000fe400078e9605 */
[----:B------:R-:W-:-:S05]  /*78a0*/  PRMT R4, RZ, 0x7610, R4 ;  /* 0x00007610ff047816 */ /* 0x000fca0000000004 */
[----:B------:R-:W-:Y:S05]  /*78b0*/  @P1 BRA `(.L_x_169) ;  /* 0x0000000400501947 */ /* 0x000fea0003800000 */
[----:B------:R-:W-:Y:S01]  /*78c0*/  ULDC.64 UR6, c[0x0][0x628] ;  /* 0x00018a0000067ab9 */ /* 0x000fe20000000a00 */
[----:B------:R-:W0:Y:S01]  /*78d0*/  S2R R14, SR_CTAID.X ;  /* 0x00000000000e7919 */ /* 0x000e220000002500 */
[----:B------:R-:W-:Y:S01]  /*78e0*/  ISETP.NE.U32.AND P1, PT, RZ, UR6, PT ;  /* 0x00000006ff007c0c */ /* 0x000fe2000bf25070 */
[----:B------:R-:W-:Y:S01]  /*78f0*/  ULDC UR9, c[0x0][0x630] ;  /* 0x00018c0000097ab9 */ /* 0x000fe20000000800 */
[----:B------:R-:W-:Y:S01]  /*7900*/  IMAD.MOV.U32 R4, RZ, RZ, R16 ;  /* 0x000000ffff047224 */ /* 0x000fe200078e0010 */
[----:B------:R-:W1:Y:S01]  /*7910*/  S2R R13, SR_CTAID.Y ;  /* 0x00000000000d7919 */ /* 0x000e620000002600 */
[----:B------:R-:W-:Y:S01]  /*7920*/  ISETP.NE.AND.EX P1, PT, RZ, UR7, PT, P1 ;  /* 0x00000007ff007c0c */ /* 0x000fe2000bf25310 */
[----:B------:R-:W-:-:S12]  /*7930*/  IMAD.MOV.U32 R5, RZ, RZ, R17 ;  /* 0x000000ffff057224 */ /* 0x000fd800078e0011 */
[----:B------:R-:W-:Y:S05]  /*7940*/  @!P1 BRA `(.L_x_170) ;  /* 0x0000000000289947 */ /* 0x000fea0003800000 */
[----:B------:R-:W-:Y:S02]  /*7950*/  ULDC UR8, c[0x0][0x634] ;  /* 0x00018d0000087ab9 */ /* 0x000fe40000000800 */
[----:B------:R-:W-:-:S05]  /*7960*/  IADD3 R9, P1, R16, UR8, RZ ;  /* 0x0000000810097c10 */ /* 0x000fca000ff3e0ff */
[----:B------:R-:W-:-:S04]  /*7970*/  IMAD.X R15, RZ, RZ, R17, P1 ;  /* 0x000000ffff0f7224 */ /* 0x000fc800008e0611 */
[----:B------:R-:W-:-:S04]  /*7980*/  IMAD.WIDE.U32 R6, R15, UR6, RZ ;  /* 0x000000060f067c25 */ /* 0x000fc8000f8e00ff */
[----:B------:R-:W-:-:S04]  /*7990*/  IMAD.WIDE.U32 R6, P1, R9, UR7, R6 ;  /* 0x0000000709067c25 */ /* 0x000fc8000f820006 */
[----:B------:R-:W-:Y:S01]  /*79a0*/  IMAD.WIDE.U32 R8, R9, UR6, RZ ;  /* 0x0000000609087c25 */ /* 0x000fe2000f8e00ff */
[----:B------:R-:W-:-:S03]  /*79b0*/  IADD3.X R5, RZ, RZ, RZ, P1, !PT ;  /* 0x000000ffff057210 */ /* 0x000fc60000ffe4ff */
[----:B------:R-:W-:Y:S01]  /*79c0*/  IMAD.MOV.U32 R4, RZ, RZ, R7 ;  /* 0x000000ffff047224 */ /* 0x000fe200078e0007 */
[----:B------:R-:W-:-:S05]  /*79d0*/  IADD3 RZ, P1, R9, R6, RZ ;  /* 0x0000000609ff7210 */ /* 0x000fca0007f3e0ff */
[----:B------:R-:W-:-:S08]  /*79e0*/  IMAD.WIDE.U32.X R4, R15, UR7, R4, P1 ;  /* 0x000000070f047c25 */ /* 0x000fd000088e0404 */
.L_x_170:
[--C-:B------:R-:W-:Y:S01]  /*79f0*/  SHF.R.U64 R8, R4, UR9, R5.reuse ;  /* 0x0000000904087c19 */ /* 0x100fe20008001205 */
[----:B------:R-:W-:Y:S01]  /*7a00*/  ULDC.64 UR6, c[0x0][0x620] ;  /* 0x0001880000067ab9 */ /* 0x000fe20000000a00 */
[----:B------:R-:W-:Y:S01]  /*7a10*/  SHF.R.U32.HI R4, RZ, UR9, R5 ;  /* 0x00000009ff047c19 */ /* 0x000fe20008011605 */
[----:B------:R-:W2:Y:S01]  /*7a20*/  LDC R25, c[0x0][0x144] ;  /* 0x00005100ff197b82 */ /* 0x000ea20000000800 */
[----:B------:R-:W-:Y:S01]  /*7a30*/  IADD3 R7, P1, RZ, -R8, RZ ;  /* 0x80000008ff077210 */ /* 0x000fe20007f3e0ff */
[----:B------:R-:W-:Y:S01]  /*7a40*/  ULDC.64 UR10, c[0x0][0x640] ;  /* 0x00019000000a7ab9 */ /* 0x000fe20000000a00 */
[----:B0-----:R-:W-:Y:S01]  /*7a50*/  I2FP.F32.U32 R9, R14 ;  /* 0x0000000e00097245 */ /* 0x001fe20000201000 */
[----:B------:R-:W-:Y:S02]  /*7a60*/  ULDC UR8, c[0x0][0x608] ;  /* 0x0001820000087ab9 */ /* 0x000fe40000000800 */
[----:B------:R-:W-:Y:S01]  /*7a70*/  IMAD.X R4, RZ, RZ, ~R4, P1 ;  /* 0x000000ffff047224 */ /* 0x000fe200008e0e04 */
[----:B------:R-:W-:Y:S01]  /*7a80*/  ISETP.NE.U32.AND P1, PT, RZ, UR10, PT ;  /* 0x0000000aff007c0c */ /* 0x000fe2000bf25070 */
[----:B------:R-:W0:Y:S02]  /*7a90*/  LDC R20, c[0x0][0x148] ;  /* 0x00005200ff147b82 */ /* 0x000e240000000800 */
[----:B------:R-:W-:Y:S01]  /*7aa0*/  IMAD R6, R4, UR6, RZ ;  /* 0x0000000604067c24 */ /* 0x000fe2000f8e02ff */
[----:B------:R-:W-:Y:S01]  /*7ab0*/  ISETP.NE.AND.EX P1, PT, RZ, UR11, PT, P1 ;  /* 0x0000000bff007c0c */ /* 0x000fe2000bf25310 */
[----:B------:R-:W-:Y:S01]  /*7ac0*/  IMAD.WIDE.U32 R4, R7, UR6, R16 ;  /* 0x0000000607047c25 */ /* 0x000fe2000f8e0010 */
[----:B------:R-:W-:-:S03]  /*7ad0*/  ULDC UR6, c[0x0][0x150] ;  /* 0x0000540000067ab9 */ /* 0x000fc60000000800 */
[----:B------:R-:W-:Y:S02]  /*7ae0*/  IMAD R7, R7, UR7, R6 ;  /* 0x0000000707077c24 */ /* 0x000fe4000f8e0206 */
[----:B------:R-:W-:Y:S01]  /*7af0*/  FMUL R6, R9, UR6 ;  /* 0x0000000609067c20 */ /* 0x000fe20008400000 */
[----:B------:R-:W-:Y:S01]  /*7b00*/  ULDC UR6, c[0x0][0x618] ;  /* 0x0001860000067ab9 */ /* 0x000fe20000000800 */
[----:B------:R-:W-:Y:S01]  /*7b10*/  ULDC UR7, c[0x0][0x154] ;  /* 0x0000550000077ab9 */ /* 0x000fe20000000800 */
[----:B------:R-:W-:-:S03]  /*7b20*/  IMAD.IADD R5, R5, 0x1, R7 ;  /* 0x0000000105057824 */ /* 0x000fc600078e0207 */
[----:B------:R-:W3:Y:S02]  /*7b30*/  F2I.U32.TRUNC.NTZ R6, R6 ;  /* 0x0000000600067305 */ /* 0x000ee4000020f000 */
[----:B------:R-:W-:Y:S02]  /*7b40*/  SHF.R.U64 R9, R4, UR6, R5 ;  /* 0x0000000604097c19 */ /* 0x000fe40008001205 */
[----:B-1----:R-:W-:-:S05]  /*7b50*/  I2FP.F32.U32 R4, R13 ;  /* 0x0000000d00047245 */ /* 0x002fca0000201000 */
[----:B------:R-:W-:Y:S01]  /*7b60*/  FMUL R22, R4, UR7 ;  /* 0x0000000704167c20 */ /* 0x000fe20008400000 */
[----:B------:R-:W-:Y:S01]  /*7b70*/  SHF.R.U32.HI R4, RZ, UR6, R5 ;  /* 0x00000006ff047c19 */ /* 0x000fe20008011605 */
[----:B------:R-:W-:-:S03]  /*7b80*/  ULDC UR6, c[0x0][0x658] ;  /* 0x0001960000067ab9 */ /* 0x000fc60000000800 */
[--C-:B------:R-:W-:Y:S01]  /*7b90*/  SHF.R.U64 R21, R9, UR8, R4.reuse ;  /* 0x0000000809157c19 */ /* 0x100fe20008001204 */
[----:B------:R-:W1:Y:S01]  /*7ba0*/  F2I.U32.TRUNC.NTZ R22, R22 ;  /* 0x0000001600167305 */ /* 0x000e62000020f000 */
[----:B------:R-:W-:Y:S01]  /*7bb0*/  SHF.R.U32.HI R4, RZ, UR8, R4 ;  /* 0x00000008ff047c19 */ /* 0x000fe20008011604 */
[----:B---3--:R-:W-:-:S03]  /*7bc0*/  IMAD.MOV R6, RZ, RZ, -R6 ;  /* 0x000000ffff067224 */ /* 0x008fc600078e0a06 */
[----:B------:R-:W-:Y:S01]  /*7bd0*/  SHF.R.U64 R15, R21, UR6, R4 ;  /* 0x00000006150f7c19 */ /* 0x000fe20008001204 */
[----:B--2---:R-:W-:Y:S01]  /*7be0*/  IMAD R14, R25, R6, R14 ;  /* 0x00000006190e7224 */ /* 0x004fe200078e020e */
[----:B------:R-:W-:-:S03]  /*7bf0*/  SHF.R.U32.HI R23, RZ, UR6, R4 ;  /* 0x00000006ff177c19 */ /* 0x000fc60008011604 */
[----:B------:R-:W-:Y:S02]  /*7c00*/  IMAD.MOV.U32 R4, RZ, RZ, R15 ;  /* 0x000000ffff047224 */ /* 0x000fe400078e000f */
[----:B------:R-:W-:Y:S01]  /*7c10*/  IMAD.MOV.U32 R5, RZ, RZ, R23 ;  /* 0x000000ffff057224 */ /* 0x000fe200078e0017 */
[----:B-1----:R-:W-:Y:S06]  /*7c20*/  @!P1 BRA `(.L_x_171) ;  /* 0x0000000000289947 */ /* 0x002fec0003800000 */
[----:B------:R-:W-:Y:S02]  /*7c30*/  ULDC UR6, c[0x0][0x64c] ;  /* 0x0001930000067ab9 */ /* 0x000fe40000000800 */
[----:B------:R-:W-:-:S04]  /*7c40*/  IADD3 R5, P1, R15, UR6, RZ ;  /* 0x000000060f057c10 */ /* 0x000fc8000ff3e0ff */
[----:B------:R-:W-:-:S05]  /*7c50*/  IADD3.X R23, RZ, R23, RZ, P1, !PT ;  /* 0x00000017ff177210 */ /* 0x000fca0000ffe4ff */
[----:B------:R-:W-:-:S04]  /*7c60*/  IMAD.WIDE.U32 R6, R23, UR10, RZ ;  /* 0x0000000a17067c25 */ /* 0x000fc8000f8e00ff */
[----:B------:R-:W-:-:S04]  /*7c70*/  IMAD.WIDE.U32 R6, P1, R5, UR11, R6 ;  /* 0x0000000b05067c25 */ /* 0x000fc8000f820006 */
[----:B------:R-:W-:-:S04]  /*7c80*/  IMAD.WIDE.U32 R4, R5, UR10, RZ ;  /* 0x0000000a05047c25 */ /* 0x000fc8000f8e00ff */
[----:B------:R-:W-:Y:S01]  /*7c90*/  IMAD.MOV.U32 R4, RZ, RZ, R7 ;  /* 0x000000ffff047224 */ /* 0x000fe200078e0007 */
[----:B------:R-:W-:Y:S01]  /*7ca0*/  IADD3 RZ, P3, R5, R6, RZ ;  /* 0x0000000605ff7210 */ /* 0x000fe20007f7e0ff */
[----:B------:R-:W-:-:S04]  /*7cb0*/  IMAD.X R5, RZ, RZ, RZ, P1 ;  /* 0x000000ffff057224 */ /* 0x000fc800008e06ff */
[----:B------:R-:W-:-:S08]  /*7cc0*/  IMAD.WIDE.U32.X R4, R23, UR11, R4, P3 ;  /* 0x0000000b17047c25 */ /* 0x000fd000098e0404 */
.L_x_171:
[----:B------:R-:W-:Y:S01]  /*7cd0*/  ISETP.NE.AND P1, PT, R2, 0x1, PT ;  /* 0x000000010200780c */ /* 0x000fe20003f25270 */
[----:B------:R-:W-:Y:S01]  /*7ce0*/  ULDC UR6, c[0x0][0x648] ;  /* 0x0001920000067ab9 */ /* 0x000fe20000000800 */
[----:B------:R-:W-:Y:S01]  /*7cf0*/  LOP3.LUT R21, R21, UR13, RZ, 0xc0, !PT ;  /* 0x0000000d15157c12 */ /* 0x000fe2000f8ec0ff */
[----:B------:R-:W-:Y:S01]  /*7d00*/  IMAD.MOV R22, RZ, RZ, -R22 ;  /* 0x000000ffff167224 */ /* 0x000fe200078e0a16 */
[----:B------:R-:W-:Y:S01]  /*7d10*/  SHF.R.U64 R4, R4, UR6, R5 ;  /* 0x0000000604047c19 */ /* 0x000fe20008001205 */
[----:B------:R-:W-:Y:S01]  /*7d20*/  ULDC UR6, c[0x0][0x638] ;  /* 0x00018e0000067ab9 */ /* 0x000fe20000000800 */
[----:B------:R-:W-:Y:S01]  /*7d30*/  ULDC UR7, c[0x0][0x610] ;  /* 0x0001840000077ab9 */ /* 0x000fe20000000800 */
[----:B------:R-:W-:Y:S02]  /*7d40*/  IMAD.MOV.U32 R5, RZ, RZ, 0x1 ;  /* 0x00000001ff057424 */ /* 0x000fe400078e00ff */
[----:B------:R-:W-:Y:S02]  /*7d50*/  IMAD.MOV R6, RZ, RZ, -R4 ;  /* 0x000000ffff067224 */ /* 0x000fe400078e0a04 */
[----:B------:R-:W-:Y:S01]  /*7d60*/  IMAD R21, R4, UR5, R21 ;  /* 0x0000000504157c24 */ /* 0x000fe2000f8e0215 */
[----:B------:R-:W-:Y:S01]  /*7d70*/  LOP3.LUT R4, R9, UR4, RZ, 0xc0, !PT ;  /* 0x0000000409047c12 */ /* 0x000fe2000f8ec0ff */
[----:B0-----:R-:W-:-:S02]  /*7d80*/  @P1 IMAD R14, R20, R22, R13 ;  /* 0x00000016140e1224 */ /* 0x001fc400078e020d */
[----:B------:R-:W-:Y:S01]  /*7d90*/  IMAD R15, R6, UR6, R15 ;  /* 0x00000006060f7c24 */ /* 0x000fe2000f8e020f */
[----:B------:R-:W-:Y:S01]  /*7da0*/  ULDC UR6, c[0x0][0x600] ;  /* 0x0001800000067ab9 */ /* 0x000fe20000000800 */
[----:B------:R-:W-:Y:S02]  /*7db0*/  IMAD R14, R21, UR7, R14 ;  /* 0x00000007150e7c24 */ /* 0x000fe4000f8e020e */
[--C-:B------:R-:W-:Y:S01]  /*7dc0*/  IMAD R15, R15, UR6, R4.reuse ;  /* 0x000000060f0f7c24 */ /* 0x100fe2000f8e0204 */
[----:B------:R-:W-:-:S04]  /*7dd0*/  PRMT R4, R5, 0x7610, R4 ;  /* 0x0000761005047816 */ /* 0x000fc80000000004 */
[----:B------:R-:W-:Y:S02]  /*7de0*/  SEL R20, R15, R14, !P1 ;  /* 0x0000000e0f147207 */ /* 0x000fe40004800000 */
[----:B------:R-:W-:-:S07]  /*7df0*/  SEL R13, R14, R15, !P1 ;  /* 0x0000000f0e0d7207 */ /* 0x000fce0004800000 */
.L_x_169:
[----:B------:R-:W-:Y:S05]  /*7e00*/  BSYNC B1 ;  /* 0x0000000000017941 */ /* 0x000fea0003800000 */
.L_x_168:
[----:B------:R-:W-:-:S13]  /*7e10*/  LOP3.LUT P1, RZ, R4, 0xff, RZ, 0xc0, !PT ;  /* 0x000000ff04ff7812 */ /* 0x000fda000782c0ff */
[----:B------:R-:W-:Y:S05]  /*7e20*/  @P1 BRA `(.L_x_172) ;  /* 0xfffffff400141947 */ /* 0x000fea000383ffff */
[----:B------:R-:W-:Y:S05]  /*7e30*/  BSYNC B0 ;  /* 0x0000000000007941 */ /* 0x000fea0003800000 */
.L_x_160:
[----:B------:R-:W-:-:S03]  /*7e40*/  UMOV UR6, 0xffffffff ;  /* 0xffffffff00067882 */ /* 0x000fc60000000000 */
[----:B------:R-:W-:Y:S05]  /*7e50*/  BRA.DIV UR6, `(.L_x_173) ;  /* 0x0000000206d07947 */ /* 0x000fea000b800000 */
[----:B------:R-:W-:-:S13]  /*7e60*/  ELECT P6, URZ, PT ;  /* 0x00000000003f782f */ /* 0x000fda00038c0000 */
.L_x_185:
[----:B------:R-:W-:Y:S04]  /*7e70*/  BSSY B0, `(.L_x_174) ;  /* 0x0000019000007945 */ /* 0x000fe80003800000 */
[----:B------:R-:W-:Y:S05]  /*7e80*/  @!P6 BRA `(.L_x_175) ;  /* 0x00000000005ce947 */ /* 0x000fea0003800000 */
[----:B------:R-:W-:-:S04]  /*7e90*/  LOP3.LUT R18, R18, 0x2, RZ, 0xfc, !PT ;  /* 0x0000000212127812 */ /* 0x000fc800078efcff */
[----:B------:R-:W-:-:S13]  /*7ea0*/  ISETP.NE.AND P0, PT, R18, 0x3, PT ;  /* 0x000000031200780c */ /* 0x000fda0003f05270 */
[----:B------:R-:W-:Y:S05]  /*7eb0*/  @!P0 BRA `(.L_x_176) ;  /* 0x0000000000048947 */ /* 0x000fea0003800000 */
[----:B------:R-:W-:Y:S01]  /*7ec0*/  BPT.TRAP 0x1 ;  /* 0x000000040000795c */ /* 0x000fe20000300000 */
.L_x_176:
[----:B------:R-:W0:Y:S01]  /*7ed0*/  S2R R5, SR_CgaCtaId ;  /* 0x0000000000057919 */ /* 0x000e220000008800 */
[----:B------:R-:W-:Y:S02]  /*7ee0*/  MOV R2, 0x400 ;  /* 0x0000040000027802 */ /* 0x000fe40000000f00 */
[----:B------:R-:W-:Y:S02]  /*7ef0*/  SHF.L.U32 R4, R0, 0x1f, RZ ;  /* 0x0000001f00047819 */ /* 0x000fe400000006ff */
[----:B0-----:R-:W-:-:S05]  /*7f00*/  LEA R2, R5, R2, 0x18 ;  /* 0x0000000205027211 */ /* 0x001fca00078ec0ff */
[----:B------:R-:W-:-:S05]  /*7f10*/  VIADD R2, R2, 0x10 ;  /* 0x0000001002027836 */ /* 0x000fca0000000000 */
[C---:B------:R-:W-:Y:S01]  /*7f20*/  LEA R7, R3.reuse, R2, 0x3 ;  /* 0x0000000203077211 */ /* 0x040fe200078e18ff */
[----:B------:R-:W-:-:S03]  /*7f30*/  VIADD R3, R3, 0x1 ;  /* 0x0000000103037836 */ /* 0x000fc60000000000 */
[----:B------:R-:W0:Y:S02]  /*7f40*/  SYNCS.PHASECHK.TRANS64.TRYWAIT P0, [R7+URZ], R4 ;  /* 0x00000004070075a7 */ /* 0x000e24000800017f */
[----:B------:R-:W-:-:S04]  /*7f50*/  ISETP.NE.AND P1, PT, R3, 0x2, PT ;  /* 0x000000020300780c */ /* 0x000fc80003f25270 */
[----:B------:R-:W-:Y:S02]  /*7f60*/  SEL R5, RZ, 0x1, P1 ;  /* 0x00000001ff057807 */ /* 0x000fe40000800000 */
[----:B------:R-:W-:Y:S02]  /*7f70*/  SEL R3, R3, RZ, P1 ;  /* 0x000000ff03037207 */ /* 0x000fe40000800000 */
[----:B------:R-:W-:Y:S01]  /*7f80*/  LOP3.LUT R0, R0, R5, RZ, 0x3c, !PT ;  /* 0x0000000500007212 */ /* 0x000fe200078e3cff */
[----:B0-----:R-:W-:Y:S06]  /*7f90*/  @!P0 BRA `(.L_x_177) ;  /* 0x0000000000a08947 */ /* 0x001fec0003800000 */
.L_x_186:
[----:B------:R-:W-:Y:S01]  /*7fa0*/  IMAD R3, R3, 0x8, R2 ;  /* 0x0000000803037824 */ /* 0x000fe200078e0202 */
[----:B------:R-:W-:-:S07]  /*7fb0*/  SHF.L.U32 R0, R0, 0x1f, RZ ;  /* 0x0000001f00007819 */ /* 0x000fce00000006ff */
.L_x_178:
[----:B-1----:R1:W2:Y:S02]  /*7fc0*/  SYNCS.PHASECHK.TRANS64.TRYWAIT P0, [R3+URZ], R0 ;  /* 0x00000000030075a7 */ /* 0x0022a4000800017f */
[----:B--2---:R-:W-:Y:S05]  /*7fd0*/  @!P0 NANOSLEEP.SYNCS 0x989680 ;  /* 0x009896800000895d */ /* 0x004fea0003900000 */
[----:B------:R-:W2:Y:S02]  /*7fe0*/  @!P0 SYNCS.PHASECHK.TRANS64 P0, [R3+URZ], R0 ;  /* 0x00000000030085a7 */ /* 0x000ea4000800007f */
[----:B--2---:R-:W-:Y:S05]  /*7ff0*/  @!P0 BRA `(.L_x_178) ;  /* 0xfffffffc00f08947 */ /* 0x004fea000383ffff */
.L_x_175:
[----:B------:R-:W-:Y:S05]  /*8000*/  BSYNC B0 ;  /* 0x0000000000007941 */ /* 0x000fea0003800000 */
.L_x_174:
[----:B------:R-:W-:Y:S05]  /*8010*/  EXIT ;  /* 0x000000000000794d */ /* 0x000fea0003800000 */
.L_x_17:
[----:B-1----:R1:W2:Y:S02]  /*8020*/  SYNCS.PHASECHK.TRANS64.TRYWAIT P1, [R3+URZ], R0 ;  /* 0x00000000030075a7 */ /* 0x0022a4000802017f */
[----:B--2---:R-:W-:Y:S05]  /*8030*/  @!P1 NANOSLEEP.SYNCS 0x989680 ;  /* 0x009896800000995d */ /* 0x004fea0003900000 */
[----:B------:R-:W2:Y:S02]  /*8040*/  @!P1 SYNCS.PHASECHK.TRANS64 P1, [R3+URZ], R0 ;  /* 0x00000000030095a7 */ /* 0x000ea4000802007f */
[----:B--2---:R-:W-:Y:S05]  /*8050*/  @!P1 BRA `(.L_x_17) ;  /* 0xfffffffc00f09947 */ /* 0x004fea000383ffff */
[----:B------:R-:W-:Y:S05]  /*8060*/  BRA `(.L_x_16) ;  /* 0xffffff9400107947 */ /* 0x000fea000383ffff */
.L_x_22:
[----:B-1----:R-:W-:-:S04]  /*8070*/  IMAD.U32 R4, RZ, RZ, UR4 ;  /* 0x00000004ff047e24 */ /* 0x002fc8000f8e00ff */
[----:B------:R1:W2:Y:S03]  /*8080*/  SYNCS.PHASECHK.TRANS64.TRYWAIT P1, [R4+URZ], R3 ;  /* 0x00000003040075a7 */ /* 0x0002a6000802017f */
[----:B--2---:R-:W-:Y:S05]  /*8090*/  @!P1 NANOSLEEP.SYNCS 0x989680 ;  /* 0x009896800000995d */ /* 0x004fea0003900000 */
[----:B------:R-:W2:Y:S02]  /*80a0*/  @!P1 SYNCS.PHASECHK.TRANS64 P1, [R4+URZ], R3 ;  /* 0x00000003040095a7 */ /* 0x000ea4000802007f */
[----:B--2---:R-:W-:Y:S05]  /*80b0*/  @!P1 BRA `(.L_x_22) ;  /* 0xfffffffc00ec9947 */ /* 0x004fea000383ffff */
[----:B------:R-:W-:Y:S05]  /*80c0*/  BRA `(.L_x_21) ;  /* 0xffffff9c00147947 */ /* 0x000fea000383ffff */
.L_x_161:
[----:B------:R-:W-:Y:S01]  /*80d0*/  BSSY B1, `(.L_x_179) ;  /* 0x0000006000017945 */ /* 0x000fe20003800000 */
[----:B------:R-:W-:-:S07]  /*80e0*/  IMAD.MOV.U32 R15, RZ, RZ, -0x1 ;  /* 0xffffffffff0f7424 */ /* 0x000fce00078e00ff */
[----:B------:R-:W-:Y:S05]  /*80f0*/  WARPSYNC.COLLECTIVE R15, `(.L_x_180) ;  /* 0x000000000f0c7348 */ /* 0x000fea0003c00000 */
[----:B------:R-:W-:Y:S02]  /*8100*/  ELECT P6, UR62, PT ;  /* 0x00000000003e782f */ /* 0x000fe400038c0000 */
[----:B------:R-:W-:Y:S01]  /*8110*/  MOV R14, UR62 ;  /* 0x0000003e000e7c02 */ /* 0x000fe20008000f00 */
[----:B------:R-:W-:Y:S10]  /*8120*/  ENDCOLLECTIVE ;  /* 0x000000000000791b */ /* 0x000ff40003800000 */
.L_x_180:
[----:B------:R-:W-:Y:S05]  /*8130*/  BSYNC B1 ;  /* 0x0000000000017941 */ /* 0x000fea0003800000 */
.L_x_179:
[----:B------:R-:W-:Y:S05]  /*8140*/  BRA `(.L_x_181) ;  /* 0xfffffff000587947 */ /* 0x000fea000383ffff */
.L_x_164:
[----:B0-----:R0:W1:Y:S02]  /*8150*/  SYNCS.PHASECHK.TRANS64.TRYWAIT P1, [R14+URZ+0x10], R7 ;  /* 0x000010070e0075a7 */ /* 0x001064000802017f */
[----:B-1----:R-:W-:Y:S05]  /*8160*/  @!P1 NANOSLEEP.SYNCS 0x989680 ;  /* 0x009896800000995d */ /* 0x002fea0003900000 */
[----:B------:R-:W1:Y:S02]  /*8170*/  @!P1 SYNCS.PHASECHK.TRANS64 P1, [R14+URZ+0x10], R7 ;  /* 0x000010070e0095a7 */ /* 0x000e64000802007f */
[----:B-1----:R-:W-:Y:S05]  /*8180*/  @!P1 BRA `(.L_x_164) ;  /* 0xfffffffc00f09947 */ /* 0x002fea000383ffff */
[----:B------:R-:W-:Y:S05]  /*8190*/  BRA `(.L_x_182) ;  /* 0xfffffff0008c7947 */ /* 0x000fea000383ffff */
.L_x_173:
[----:B------:R-:W-:Y:S01]  /*81a0*/  BSSY B0, `(.L_x_183) ;  /* 0x0000006000007945 */ /* 0x000fe20003800000 */
[----:B------:R-:W-:-:S07]  /*81b0*/  IMAD.MOV.U32 R15, RZ, RZ, -0x1 ;  /* 0xffffffffff0f7424 */ /* 0x000fce00078e00ff */
[----:B------:R-:W-:Y:S05]  /*81c0*/  WARPSYNC.COLLECTIVE R15, `(.L_x_184) ;  /* 0x000000000f0c7348 */ /* 0x000fea0003c00000 */
[----:B------:R-:W-:Y:S02]  /*81d0*/  ELECT P6, UR62, PT ;  /* 0x00000000003e782f */ /* 0x000fe400038c0000 */
[----:B------:R-:W-:Y:S01]  /*81e0*/  MOV R14, UR62 ;  /* 0x0000003e000e7c02 */ /* 0x000fe20008000f00 */
[----:B------:R-:W-:Y:S10]  /*81f0*/  ENDCOLLECTIVE ;  /* 0x000000000000791b */ /* 0x000ff40003800000 */
.L_x_184:
[----:B------:R-:W-:Y:S05]  /*8200*/  BSYNC B0 ;  /* 0x0000000000007941 */ /* 0x000fea0003800000 */
.L_x_183:
[----:B------:R-:W-:Y:S05]  /*8210*/  BRA `(.L_x_185) ;  /* 0xfffffffc00147947 */ /* 0x000fea000383ffff */
.L_x_177:
[----:B0-----:R0:W1:Y:S02]  /*8220*/  SYNCS.PHASECHK.TRANS64.TRYWAIT P0, [R7+URZ], R4 ;  /* 0x00000004070075a7 */ /* 0x001064000800017f */
[----:B-1----:R-:W-:Y:S05]  /*8230*/  @!P0 NANOSLEEP.SYNCS 0x989680 ;  /* 0x009896800000895d */ /* 0x002fea0003900000 */
[----:B------:R-:W1:Y:S02]  /*8240*/  @!P0 SYNCS.PHASECHK.TRANS64 P0, [R7+URZ], R4 ;  /* 0x00000004070085a7 */ /* 0x000e64000800007f */
[----:B-1----:R-:W-:Y:S05]  /*8250*/  @!P0 BRA `(.L_x_177) ;  /* 0xfffffffc00f08947 */ /* 0x002fea000383ffff */
[----:B------:R-:W-:Y:S05]  /*8260*/  BRA `(.L_x_186) ;  /* 0xfffffffc004c7947 */ /* 0x000fea000383ffff */
.L_x_187:
[----:B------:R-:W-:-:S00]  /*8270*/  BRA `(.L_x_187) ;  /* 0xfffffffc00fc7947 */ /* 0x000fc0000383ffff */
[----:B------:R-:W-:-:S00]  /*8280*/  NOP ;  /* 0x0000000000007918 */ /* 0x000fc00000000000 */
[----:B------:R-:W-:-:S00]  /*8290*/  NOP ;  /* 0x0000000000007918 */ /* 0x000fc00000000000 */
[----:B------:R-:W-:-:S00]  /*82a0*/  NOP ;  /* 0x0000000000007918 */ /* 0x000fc00000000000 */
[----:B------:R-:W-:-:S00]  /*82b0*/  NOP ;  /* 0x0000000000007918 */ /* 0x000fc00000000000 */
[----:B------:R-:W-:-:S00]  /*82c0*/  NOP ;  /* 0x0000000000007918 */ /* 0x000fc00000000000 */
[----:B------:R-:W-:-:S00]  /*82d0*/  NOP ;  /* 0x0000000000007918 */ /* 0x000fc00000000000 */
[----:B------:R-:W-:-:S00]  /*82e0*/  NOP ;  /* 0x0000000000007918 */ /* 0x000fc00000000000 */
[----:B------:R-:W-:-:S00]  /*82f0*/  NOP ;  /* 0x0000000000007918 */ /* 0x000fc00000000000 */
.L_x_188:


//--------------------- .nv.global.init           --------------------------
	.section	.nv.global.init,"aw",@progbits
.nv.global.init:
	.type		$str$22,@object
	.size		$str$22,($str$23 - $str$22)
$str$22:
        /*0000*/ 	.byte	0x6b, 0x5f, 0x74, 0x69, 0x6c, 0x65, 0x5f, 0x63, 0x6f, 0x75, 0x6e, 0x74, 0x20, 0x3e, 0x3d, 0x20
        /*0010*/ 	.byte	0x31, 0x00
	.type		$str$23,@object
	.size		$str$23,(__unnamed_1 - $str$23)
$str$23:
        /*0012*/ 	.byte	0x2f, 0x74, 0x6d, 0x70, 0x2f, 0x63, 0x75, 0x74, 0x6c, 0x61, 0x73, 0x73, 0x5f, 0x73, 0x77, 0x65
        /*0022*/ 	.byte	0x65, 0x70, 0x5f, 0x73, 0x72, 0x63, 0x2f, 0x69, 0x6e, 0x63, 0x6c, 0x75, 0x64, 0x65, 0x2f, 0x63
        /*0032*/ 	.byte	0x75, 0x74, 0x6c, 0x61, 0x73, 0x73, 0x2f, 0x67, 0x65, 0x6d, 0x6d, 0x2f, 0x63, 0x6f, 0x6c, 0x6c
        /*0042*/ 	.byte	0x65, 0x63, 0x74, 0x69, 0x76, 0x65, 0x2f, 0x73, 0x6d, 0x39, 0x30, 0x5f, 0x6d, 0x6d, 0x61, 0x5f
        /*0052*/ 	.byte	0x74, 0x6d, 0x61, 0x5f, 0x67, 0x6d, 0x6d, 0x61, 0x5f, 0x73, 0x73, 0x5f, 0x77, 0x61, 0x72, 0x70
        /*0062*/ 	.byte	0x73, 0x70, 0x65, 0x63, 0x69, 0x61, 0x6c, 0x69, 0x7a, 0x65, 0x64, 0x2e, 0x68, 0x70, 0x70, 0x00
	.type		__unnamed_1,@object
	.size		__unnamed_1,(.L_0 - __unnamed_1)
__unnamed_1:
        /*0072*/ 	.byte	0x76, 0x6f, 0x69, 0x64, 0x20, 0x63, 0x75, 0x74, 0x6c, 0x61, 0x73, 0x73, 0x3a, 0x3a, 0x67, 0x65
        /* <DEDUP_REMOVED lines=175> */
        /*0b72*/ 	.byte	0x00
.L_0:


//--------------------- .nv.shared._ZN7cutlass13device_kernelINS_4gemm6kernel13GemmUniversalIN4cute5tupleIJiiiiEEENS1_10collective13CollectiveMmaINS1_34MainloopSm90TmaGmmaWarpSpecializedILi2ENS5_IJNS4_1CILi1EEESB_SB_EEENS1_35KernelTmaWarpSpecializedCooperativeEEENS5_IJNSA_ILi256EEENSA_ILi64EEESG_EEEfNS5_IJlSB_lEEEfSI_NS4_8TiledMMAINS4_8MMA_AtomIJNS4_4SM904GMMA29MMA_64x64x8_F32TF32TF32_SS_TNILNSM_7ScaleInE1ELSO_1EEEEEENS4_6LayoutINS5_IJNSA_ILi2EEESB_SB_EEENS5_IJSB_NSA_ILi0EEESU_EEEEENS5_IJNS4_10UnderscoreESX_SX_EEEEENS4_13SM90_TMA_LOADENS4_14ComposedLayoutINS4_7SwizzleILi3ELi4ELi3EEENS4_18smem_ptr_flag_bitsILi32EEENSR_INS5_IJNSA_ILi8EEENSA_ILi32EEEEEENS5_IJS17_SB_EEEEEEEvNS4_8identityES10_S1B_vS1C_EENS_8epilogue10collective6detail29Sm90TmaWarpSpecializedAdapterINS1F_15DefaultEpilogueIfSI_SI_NS1E_6thread17LinearCombinationIfLi1EffLNS1J_9ScaleType4KindE0ELNS_15FloatRoundStyleE2EfEENS1_15EpilogueDefaultEEEEEvvEEEEvNT_6ParamsE --------------------------
	.section	.nv.shared._ZN7cutlass13device_kernelINS_4gemm6kernel13GemmUniversalIN4cute5tupleIJiiiiEEENS1_10collective13CollectiveMmaINS1_34MainloopSm90TmaGmmaWarpSpecializedILi2ENS5_IJNS4_1CILi1EEESB_SB_EEENS1_35KernelTmaWarpSpecializedCooperativeEEENS5_IJNSA_ILi256EEENSA_ILi64EEESG_EEEfNS5_IJlSB_lEEEfSI_NS4_8TiledMMAINS4_8MMA_AtomIJNS4_4SM904GMMA29MMA_64x64x8_F32TF32TF32_SS_TNILNSM_7ScaleInE1ELSO_1EEEEEENS4_6LayoutINS5_IJNSA_ILi2EEESB_SB_EEENS5_IJSB_NSA_ILi0EEESU_EEEEENS5_IJNS4_10UnderscoreESX_SX_EEEEENS4_13SM90_TMA_LOADENS4_14ComposedLayoutINS4_7SwizzleILi3ELi4ELi3EEENS4_18smem_ptr_flag_bitsILi32EEENSR_INS5_IJNSA_ILi8EEENSA_ILi32EEEEEENS5_IJS17_SB_EEEEEEEvNS4_8identityES10_S1B_vS1C_EENS_8epilogue10collective6detail29Sm90TmaWarpSpecializedAdapterINS1F_15DefaultEpilogueIfSI_SI_NS1E_6thread17LinearCombinationIfLi1EffLNS1J_9ScaleType4KindE0ELNS_15FloatRoundStyleE2EfEENS1_15EpilogueDefaultEEEEEvvEEEEvNT_6ParamsE,"aw",@nobits
	.sectionflags	@""
	.align	16
	.zero		1024


//--------------------- .nv.shared.reserved.0     --------------------------
	.section	.nv.shared.reserved.0,"aw",@nobits
	.weak		__nv_reservedSMEM_offset_0_alias
	.size		__nv_reservedSMEM_offset_0_alias, 0, 0
	.other		__nv_reservedSMEM_offset_0_alias,@"STO_CUDA_RESERVED_SHARED STV_DEFAULT"
__nv_reservedSMEM_offset_0_alias:
	.zero		0


//--------------------- .nv.global                --------------------------
	.section	.nv.global,"aw",@nobits
.nv.global:
	.type		_ZN40_INTERNAL_19f5e496_4_k_cu_1b40fe03_284514cute1_E,@object
	.size		_ZN40_INTERNAL_19f5e496_4_k_cu_1b40fe03_284514cute1_E,(_ZN40_INTERNAL_19f5e496_4_k_cu_1b40fe03_284514cuda3std3__45__cpo6cbeginE - _ZN40_INTERNAL_19f5e496_4_k_cu_1b40fe03_284514cute1_E)
_ZN40_INTERNAL_19f5e496_4_k_cu_1b40fe03_284514cute1_E:
	.zero		1
	.type		_ZN40_INTERNAL_19f5e496_4_k_cu_1b40fe03_284514cuda3std3__45__cpo6cbeginE,@object
	.size		_ZN40_INTERNAL_19f5e496_4_k_cu_1b40fe03_284514cuda3std3__45__cpo6cbeginE,(_ZN40_INTERNAL_19f5e496_4_k_cu_1b40fe03_284514cuda3std3__48in_placeE - _ZN40_INTERNAL_19f5e496_4_k_cu_1b40fe03_284514cuda3std3__45__cpo6cbeginE)
_ZN40_INTERNAL_19f5e496_4_k_cu_1b40fe03_284514cuda3std3__45__cpo6cbeginE:
	.zero		1
	.type		_ZN40_INTERNAL_19f5e496_4_k_cu_1b40fe03_284514cuda3std3__48in_placeE,@object
	.size		_ZN40_INTERNAL_19f5e496_4_k_cu_1b40fe03_284514cuda3std3__48in_placeE,(_ZN40_INTERNAL_19f5e496_4_k_cu_1b40fe03_284514cuda3std6ranges3__45__cpo9iter_moveE - _ZN40_INTERNAL_19f5e496_4_k_cu_1b40fe03_284514cuda3std3__48in_placeE)
_ZN40_INTERNAL_19f5e496_4_k_cu_1b40fe03_284514cuda3std3__48in_placeE:
	.zero		1
	.type		_ZN40_INTERNAL_19f5e496_4_k_cu_1b40fe03_284514cuda3std6ranges3__45__cpo9iter_moveE,@object
	.size		_ZN40_INTERNAL_19f5e496_4_k_cu_1b40fe03_284514cuda3std6ranges3__45__cpo9iter_moveE,(_ZN40_INTERNAL_19f5e496_4_k_cu_1b40fe03_284514cuda3std3__45__cpo5beginE - _ZN40_INTERNAL_19f5e496_4_k_cu_1b40fe03_284514cuda3std6ranges3__45__cpo9iter_moveE)
_ZN40_INTERNAL_19f5e496_4_k_cu_1b40fe03_284514cuda3std6ranges3__45__cpo9iter_moveE:
	.zero		1
	.type		_ZN40_INTERNAL_19f5e496_4_k_cu_1b40fe03_284514cuda3std3__45__cpo5beginE,@object
	.size		_ZN40_INTERNAL_19f5e496_4_k_cu_1b40fe03_284514cuda3std3__45__cpo5beginE,(_ZN40_INTERNAL_19f5e496_4_k_cu_1b40fe03_284514cuda3std3__442_GLOBAL__N__19f5e496_4_k_cu_1b40fe03_284516ignoreE - _ZN40_INTERNAL_19f5e496_4_k_cu_1b40fe03_284514cuda3std3__45__cpo5beginE)
_ZN40_INTERNAL_19f5e496_4_k_cu_1b40fe03_284514cuda3std3__45__cpo5beginE:
	.zero		1
	.type		_ZN40_INTERNAL_19f5e496_4_k_cu_1b40fe03_284514cuda3std3__442_GLOBAL__N__19f5e496_4_k_cu_1b40fe03_284516ignoreE,@object
	.size		_ZN40_INTERNAL_19f5e496_4_k_cu_1b40fe03_284514cuda3std3__442_GLOBAL__N__19f5e496_4_k_cu_1b40fe03_284516ignoreE,(_ZN40_INTERNAL_19f5e496_4_k_cu_1b40fe03_284514cute7productE - _ZN40_INTERNAL_19f5e496_4_k_cu_1b40fe03_284514cuda3std3__442_GLOBAL__N__19f5e496_4_k_cu_1b40fe03_284516ignoreE)
_ZN40_INTERNAL_19f5e496_4_k_cu_1b40fe03_284514cuda3std3__442_GLOBAL__N__19f5e496_4_k_cu_1b40fe03_284516ignoreE:
	.zero		1
	.type		_ZN40_INTERNAL_19f5e496_4_k_cu_1b40fe03_284514cute7productE,@object
	.size		_ZN40_INTERNAL_19f5e496_4_k_cu_1b40fe03_284514cute7productE,(_ZN40_INTERNAL_19f5e496_4_k_cu_1b40fe03_284514cuda3std3__45__cpo3endE - _ZN40_INTERNAL_19f5e496_4_k_cu_1b40fe03_284514cute7productE)
_ZN40_INTERNAL_19f5e496_4_k_cu_1b40fe03_284514cute7productE:
	.zero		1
	.type		_ZN40_INTERNAL_19f5e496_4_k_cu_1b40fe03_284514cuda3std3__45__cpo3endE,@object
	.size		_ZN40_INTERNAL_19f5e496_4_k_cu_1b40fe03_284514cuda3std3__45__cpo3endE,(_ZN40_INTERNAL_19f5e496_4_k_cu_1b40fe03_284514cuda3std3__419piecewise_constructE - _ZN40_INTERNAL_19f5e496_4_k_cu_1b40fe03_284514cuda3std3__45__cpo3endE)
_ZN40_INTERNAL_19f5e496_4_k_cu_1b40fe03_284514cuda3std3__45__cpo3endE:
	.zero		1
	.type		_ZN40_INTERNAL_19f5e496_4_k_cu_1b40fe03_284514cuda3std3__419piecewise_constructE,@object
	.size		_ZN40_INTERNAL_19f5e496_4_k_cu_1b40fe03_284514cuda3std3__419piecewise_constructE,(_ZN40_INTERNAL_19f5e496_4_k_cu_1b40fe03_284514cuda3std3__45__cpo4cendE - _ZN40_INTERNAL_19f5e496_4_k_cu_1b40fe03_284514cuda3std3__419piecewise_constructE)
_ZN40_INTERNAL_19f5e496_4_k_cu_1b40fe03_284514cuda3std3__419piecewise_constructE:
	.zero		1
	.type		_ZN40_INTERNAL_19f5e496_4_k_cu_1b40fe03_284514cuda3std3__45__cpo4cendE,@object
	.size		_ZN40_INTERNAL_19f5e496_4_k_cu_1b40fe03_284514cuda3std3__45__cpo4cendE,(_ZN40_INTERNAL_19f5e496_4_k_cu_1b40fe03_284514cuda3std6ranges3__45__cpo4swapE - _ZN40_INTERNAL_19f5e496_4_k_cu_1b40fe03_284514cuda3std3__45__cpo4cendE)
_ZN40_INTERNAL_19f5e496_4_k_cu_1b40fe03_284514cuda3std3__45__cpo4cendE:
	.zero		1
	.type		_ZN40_INTERNAL_19f5e496_4_k_cu_1b40fe03_284514cuda3std6ranges3__45__cpo4swapE,@object
	.size		_ZN40_INTERNAL_19f5e496_4_k_cu_1b40fe03_284514cuda3std6ranges3__45__cpo4swapE,(.L_8 - _ZN40_INTERNAL_19f5e496_4_k_cu_1b40fe03_284514cuda3std6ranges3__45__cpo4swapE)
_ZN40_INTERNAL_19f5e496_4_k_cu_1b40fe03_284514cuda3std6ranges3__45__cpo4swapE:
	.zero		1
.L_8:


//--------------------- .nv.constant0._ZN7cutlass13device_kernelINS_4gemm6kernel13GemmUniversalIN4cute5tupleIJiiiiEEENS1_10collective13CollectiveMmaINS1_34MainloopSm90TmaGmmaWarpSpecializedILi2ENS5_IJNS4_1CILi1EEESB_SB_EEENS1_35KernelTmaWarpSpecializedCooperativeEEENS5_IJNSA_ILi256EEENSA_ILi64EEESG_EEEfNS5_IJlSB_lEEEfSI_NS4_8TiledMMAINS4_8MMA_AtomIJNS4_4SM904GMMA29MMA_64x64x8_F32TF32TF32_SS_TNILNSM_7ScaleInE1ELSO_1EEEEEENS4_6LayoutINS5_IJNSA_ILi2EEESB_SB_EEENS5_IJSB_NSA_ILi0EEESU_EEEEENS5_IJNS4_10UnderscoreESX_SX_EEEEENS4_13SM90_TMA_LOADENS4_14ComposedLayoutINS4_7SwizzleILi3ELi4ELi3EEENS4_18smem_ptr_flag_bitsILi32EEENSR_INS5_IJNSA_ILi8EEENSA_ILi32EEEEEENS5_IJS17_SB_EEEEEEEvNS4_8identityES10_S1B_vS1C_EENS_8epilogue10collective6detail29Sm90TmaWarpSpecializedAdapterINS1F_15DefaultEpilogueIfSI_SI_NS1E_6thread17LinearCombinationIfLi1EffLNS1J_9ScaleType4KindE0ELNS_15FloatRoundStyleE2EfEENS1_15EpilogueDefaultEEEEEvvEEEEvNT_6ParamsE --------------------------
	.section	.nv.constant0._ZN7cutlass13device_kernelINS_4gemm6kernel13GemmUniversalIN4cute5tupleIJiiiiEEENS1_10collective13CollectiveMmaINS1_34MainloopSm90TmaGmmaWarpSpecializedILi2ENS5_IJNS4_1CILi1EEESB_SB_EEENS1_35KernelTmaWarpSpecializedCooperativeEEENS5_IJNSA_ILi256EEENSA_ILi64EEESG_EEEfNS5_IJlSB_lEEEfSI_NS4_8TiledMMAINS4_8MMA_AtomIJNS4_4SM904GMMA29MMA_64x64x8_F32TF32TF32_SS_TNILNSM_7ScaleInE1ELSO_1EEEEEENS4_6LayoutINS5_IJNSA_ILi2EEESB_SB_EEENS5_IJSB_NSA_ILi0EEESU_EEEEENS5_IJNS4_10UnderscoreESX_SX_EEEEENS4_13SM90_TMA_LOADENS4_14ComposedLayoutINS4_7SwizzleILi3ELi4ELi3EEENS4_18smem_ptr_flag_bitsILi32EEENSR_INS5_IJNSA_ILi8EEENSA_ILi32EEEEEENS5_IJS17_SB_EEEEEEEvNS4_8identityES10_S1B_vS1C_EENS_8epilogue10collective6detail29Sm90TmaWarpSpecializedAdapterINS1F_15DefaultEpilogueIfSI_SI_NS1E_6thread17LinearCombinationIfLi1EffLNS1J_9ScaleType4KindE0ELNS_15FloatRoundStyleE2EfEENS1_15EpilogueDefaultEEEEEvvEEEEvNT_6ParamsE,"a",@progbits
	.sectionflags	@""
	.align	4
.nv.constant0._ZN7cutlass13device_kernelINS_4gemm6kernel13GemmUniversalIN4cute5tupleIJiiiiEEENS1_10collective13CollectiveMmaINS1_34MainloopSm90TmaGmmaWarpSpecializedILi2ENS5_IJNS4_1CILi1EEESB_SB_EEENS1_35KernelTmaWarpSpecializedCooperativeEEENS5_IJNSA_ILi256EEENSA_ILi64EEESG_EEEfNS5_IJlSB_lEEEfSI_NS4_8TiledMMAINS4_8MMA_AtomIJNS4_4SM904GMMA29MMA_64x64x8_F32TF32TF32_SS_TNILNSM_7ScaleInE1ELSO_1EEEEEENS4_6LayoutINS5_IJNSA_ILi2EEESB_SB_EEENS5_IJSB_NSA_ILi0EEESU_EEEEENS5_IJNS4_10UnderscoreESX_SX_EEEEENS4_13SM90_TMA_LOADENS4_14ComposedLayoutINS4_7SwizzleILi3ELi4ELi3EEENS4_18smem_ptr_flag_bitsILi32EEENSR_INS5_IJNSA_ILi8EEENSA_ILi32EEEEEENS5_IJS17_SB_EEEEEEEvNS4_8identityES10_S1B_vS1C_EENS_8epilogue10collective6detail29Sm90TmaWarpSpecializedAdapterINS1F_15DefaultEpilogueIfSI_SI_NS1E_6thread17LinearCombinationIfLi1EffLNS1J_9ScaleType4KindE0ELNS_15FloatRoundStyleE2EfEENS1_15EpilogueDefaultEEEEEvvEEEEvNT_6ParamsE:
	.zero		1664


//--------------------- SYMBOLS --------------------------

	.type		.nv.reservedSmem.offset0,@object
	.size		.nv.reservedSmem.offset0,0x4
	.type		__assertfail,@function
